//
// Generated by NVIDIA NVVM Compiler
//
// Compiler Build ID: CL-36424714
// Cuda compilation tools, release 13.0, V13.0.88
// Based on NVVM 20.0.0
//

.version 9.0
.target sm_100
.address_size 64

	// .globl	_Z7computefiffffffffffffffff
.extern .func  (.param .b32 func_retval0) vprintf
(
	.param .b64 vprintf_param_0,
	.param .b64 vprintf_param_1
)
;
.global .align 1 .b8 $str[7] = {37, 46, 49, 55, 103, 10};

.visible .entry _Z7computefiffffffffffffffff(
	.param .f32 _Z7computefiffffffffffffffff_param_0,
	.param .u32 _Z7computefiffffffffffffffff_param_1,
	.param .f32 _Z7computefiffffffffffffffff_param_2,
	.param .f32 _Z7computefiffffffffffffffff_param_3,
	.param .f32 _Z7computefiffffffffffffffff_param_4,
	.param .f32 _Z7computefiffffffffffffffff_param_5,
	.param .f32 _Z7computefiffffffffffffffff_param_6,
	.param .f32 _Z7computefiffffffffffffffff_param_7,
	.param .f32 _Z7computefiffffffffffffffff_param_8,
	.param .f32 _Z7computefiffffffffffffffff_param_9,
	.param .f32 _Z7computefiffffffffffffffff_param_10,
	.param .f32 _Z7computefiffffffffffffffff_param_11,
	.param .f32 _Z7computefiffffffffffffffff_param_12,
	.param .f32 _Z7computefiffffffffffffffff_param_13,
	.param .f32 _Z7computefiffffffffffffffff_param_14,
	.param .f32 _Z7computefiffffffffffffffff_param_15,
	.param .f32 _Z7computefiffffffffffffffff_param_16,
	.param .f32 _Z7computefiffffffffffffffff_param_17
)
{
	.local .align 8 .b8 	__local_depot0[8];
	.reg .b64 	%SP;
	.reg .b64 	%SPL;
	.reg .pred 	%p<45>;
	.reg .b32 	%r<25>;
	.reg .b32 	%f<205>;
	.reg .b64 	%rd<5>;
	.reg .b64 	%fd<2>;

	mov.u64 	%SPL, __local_depot0;
	cvta.local.u64 	%SP, %SPL;
	ld.param.f32 	%f192, [_Z7computefiffffffffffffffff_param_0];
	ld.param.u32 	%r16, [_Z7computefiffffffffffffffff_param_1];
	ld.param.f32 	%f33, [_Z7computefiffffffffffffffff_param_2];
	ld.param.f32 	%f34, [_Z7computefiffffffffffffffff_param_3];
	ld.param.f32 	%f35, [_Z7computefiffffffffffffffff_param_4];
	ld.param.f32 	%f36, [_Z7computefiffffffffffffffff_param_5];
	ld.param.f32 	%f37, [_Z7computefiffffffffffffffff_param_10];
	ld.param.f32 	%f38, [_Z7computefiffffffffffffffff_param_11];
	ld.param.f32 	%f39, [_Z7computefiffffffffffffffff_param_12];
	ld.param.f32 	%f40, [_Z7computefiffffffffffffffff_param_13];
	ld.param.f32 	%f41, [_Z7computefiffffffffffffffff_param_14];
	ld.param.f32 	%f42, [_Z7computefiffffffffffffffff_param_15];
	ld.param.f32 	%f43, [_Z7computefiffffffffffffffff_param_16];
	ld.param.f32 	%f44, [_Z7computefiffffffffffffffff_param_17];
	setp.lt.s32 	%p1, %r16, 1;
	@%p1 bra 	$L__BB0_24;
	add.f32 	%f45, %f35, %f36;
	add.f32 	%f46, %f45, 0f7869548C;
	sub.f32 	%f47, %f34, %f46;
	add.f32 	%f48, %f47, 0fADAB4DCD;
	abs.f32 	%f49, %f48;
	setp.gt.f32 	%p2, %f49, 0f3F800000;
	rcp.approx.ftz.f32 	%f50, %f49;
	selp.f32 	%f51, %f50, %f49, %p2;
	mul.f32 	%f52, %f51, %f51;
	fma.rn.f32 	%f53, %f52, 0f3B2090AA, 0fBC6BE14F;
	fma.rn.f32 	%f54, %f53, %f52, 0f3D23397E;
	fma.rn.f32 	%f55, %f54, %f52, 0fBD948A7A;
	fma.rn.f32 	%f56, %f55, %f52, 0f3DD76B21;
	fma.rn.f32 	%f57, %f56, %f52, 0fBE111E88;
	fma.rn.f32 	%f58, %f57, %f52, 0f3E4CAF60;
	fma.rn.f32 	%f59, %f58, %f52, 0fBEAAAA27;
	mul.f32 	%f60, %f52, %f59;
	fma.rn.f32 	%f61, %f60, %f51, %f51;
	neg.f32 	%f62, %f61;
	fma.rn.f32 	%f63, 0f3F6EE581, 0f3FD774EB, %f62;
	selp.f32 	%f64, %f63, %f61, %p2;
	setp.num.f32 	%p3, %f49, %f49;
	copysign.f32 	%f65, %f48, %f64;
	selp.f32 	%f66, %f65, %f64, %p3;
	add.f32 	%f1, %f33, %f66;
	add.f32 	%f67, %f38, 0fDA60600C;
	div.rn.f32 	%f2, %f37, %f67;
	setp.neu.f32 	%p4, %f2, 0f00000000;
	mul.f32 	%f68, %f42, %f43;
	sub.f32 	%f69, %f41, %f68;
	mul.f32 	%f70, %f40, %f69;
	abs.f32 	%f3, %f70;
	setp.lt.f32 	%p5, %f3, 0f000003D8;
	selp.f32 	%f4, 0f000003D8, %f3, %p5;
	min.f32 	%f5, %f3, 0f000003D8;
	selp.f32 	%f6, 0f3F6EE581, 0f3FEEE581, %p5;
	mov.b32 	%r1, %f70;
	setp.lt.s32 	%p6, %r1, 0;
	selp.f32 	%f7, 0f4016CBE4, 0f3F490FDB, %p6;
	add.f32 	%f8, %f3, 0f000003D8;
	abs.f32 	%f9, %f8;
	div.rn.f32 	%f10, %f44, 0f7B70E045;
	@%p4 bra 	$L__BB0_18;
	and.b32  	%r2, %r16, 3;
	setp.lt.u32 	%p16, %r16, 4;
	@%p16 bra 	$L__BB0_13;
	and.b32  	%r18, %r16, 2147483644;
	neg.s32 	%r21, %r18;
	div.rn.f32 	%f76, %f5, %f4;
	mul.f32 	%f77, %f76, %f76;
	fma.rn.f32 	%f78, %f77, 0f3B33710B, 0fBC807748;
	fma.rn.f32 	%f79, %f78, %f77, 0f3D2CDAB2;
	fma.rn.f32 	%f80, %f79, %f77, 0fBD992D10;
	fma.rn.f32 	%f81, %f80, %f77, 0f3DD9EA6C;
	fma.rn.f32 	%f82, %f81, %f77, 0fBE117CB1;
	fma.rn.f32 	%f83, %f82, %f77, 0f3E4CBCE0;
	fma.rn.f32 	%f84, %f83, %f77, 0fBEAAAA7D;
	mul.f32 	%f85, %f77, %f84;
	fma.rn.f32 	%f86, %f85, %f76, %f76;
$L__BB0_4:
	setp.geu.f32 	%p17, %f192, %f1;
	@%p17 bra 	$L__BB0_6;
	setp.nan.f32 	%p18, %f9, %f9;
	setp.eq.f32 	%p19, %f3, 0f000003D8;
	setp.lt.s32 	%p20, %r1, 0;
	setp.lt.f32 	%p21, %f3, 0f000003D8;
	neg.f32 	%f87, %f86;
	fma.rn.f32 	%f88, 0f3F6EE581, 0f3FD774EB, %f87;
	selp.f32 	%f89, %f88, %f86, %p21;
	selp.f32 	%f90, %f86, %f87, %p21;
	fma.rn.f32 	%f91, %f6, 0f3FD774EB, %f90;
	selp.f32 	%f92, %f91, %f89, %p20;
	abs.f32 	%f93, %f92;
	selp.f32 	%f94, %f7, %f93, %p19;
	selp.f32 	%f95, %f8, %f94, %p18;
	mul.f32 	%f96, %f39, %f95;
	mov.f32 	%f97, 0f67AC0B01;
	sub.f32 	%f98, %f97, %f96;
	mul.f32 	%f192, %f10, %f98;
$L__BB0_6:
	setp.geu.f32 	%p22, %f192, %f1;
	@%p22 bra 	$L__BB0_8;
	setp.nan.f32 	%p23, %f9, %f9;
	setp.eq.f32 	%p24, %f3, 0f000003D8;
	setp.lt.s32 	%p25, %r1, 0;
	setp.lt.f32 	%p26, %f3, 0f000003D8;
	neg.f32 	%f110, %f86;
	fma.rn.f32 	%f111, 0f3F6EE581, 0f3FD774EB, %f110;
	selp.f32 	%f112, %f111, %f86, %p26;
	selp.f32 	%f113, %f86, %f110, %p26;
	fma.rn.f32 	%f114, %f6, 0f3FD774EB, %f113;
	selp.f32 	%f115, %f114, %f112, %p25;
	abs.f32 	%f116, %f115;
	selp.f32 	%f117, %f7, %f116, %p24;
	selp.f32 	%f118, %f8, %f117, %p23;
	mul.f32 	%f119, %f39, %f118;
	mov.f32 	%f120, 0f67AC0B01;
	sub.f32 	%f121, %f120, %f119;
	mul.f32 	%f192, %f10, %f121;
$L__BB0_8:
	setp.geu.f32 	%p27, %f192, %f1;
	@%p27 bra 	$L__BB0_10;
	setp.nan.f32 	%p28, %f9, %f9;
	setp.eq.f32 	%p29, %f3, 0f000003D8;
	setp.lt.s32 	%p30, %r1, 0;
	setp.lt.f32 	%p31, %f3, 0f000003D8;
	neg.f32 	%f133, %f86;
	fma.rn.f32 	%f134, 0f3F6EE581, 0f3FD774EB, %f133;
	selp.f32 	%f135, %f134, %f86, %p31;
	selp.f32 	%f136, %f86, %f133, %p31;
	fma.rn.f32 	%f137, %f6, 0f3FD774EB, %f136;
	selp.f32 	%f138, %f137, %f135, %p30;
	abs.f32 	%f139, %f138;
	selp.f32 	%f140, %f7, %f139, %p29;
	selp.f32 	%f141, %f8, %f140, %p28;
	mul.f32 	%f142, %f39, %f141;
	mov.f32 	%f143, 0f67AC0B01;
	sub.f32 	%f144, %f143, %f142;
	mul.f32 	%f192, %f10, %f144;
$L__BB0_10:
	setp.geu.f32 	%p32, %f192, %f1;
	@%p32 bra 	$L__BB0_12;
	setp.nan.f32 	%p33, %f9, %f9;
	setp.eq.f32 	%p34, %f3, 0f000003D8;
	setp.lt.s32 	%p35, %r1, 0;
	setp.lt.f32 	%p36, %f3, 0f000003D8;
	neg.f32 	%f156, %f86;
	fma.rn.f32 	%f157, 0f3F6EE581, 0f3FD774EB, %f156;
	selp.f32 	%f158, %f157, %f86, %p36;
	selp.f32 	%f159, %f86, %f156, %p36;
	fma.rn.f32 	%f160, %f6, 0f3FD774EB, %f159;
	selp.f32 	%f161, %f160, %f158, %p35;
	abs.f32 	%f162, %f161;
	selp.f32 	%f163, %f7, %f162, %p34;
	selp.f32 	%f164, %f8, %f163, %p33;
	mul.f32 	%f165, %f39, %f164;
	mov.f32 	%f166, 0f67AC0B01;
	sub.f32 	%f167, %f166, %f165;
	mul.f32 	%f192, %f10, %f167;
$L__BB0_12:
	add.s32 	%r21, %r21, 4;
	setp.ne.s32 	%p37, %r21, 0;
	@%p37 bra 	$L__BB0_4;
$L__BB0_13:
	setp.eq.s32 	%p38, %r2, 0;
	@%p38 bra 	$L__BB0_24;
	neg.s32 	%r22, %r2;
	div.rn.f32 	%f168, %f5, %f4;
$L__BB0_15:
	.pragma "nounroll";
	setp.geu.f32 	%p39, %f192, %f1;
	@%p39 bra 	$L__BB0_17;
	setp.nan.f32 	%p40, %f9, %f9;
	setp.eq.f32 	%p41, %f3, 0f000003D8;
	setp.lt.s32 	%p42, %r1, 0;
	setp.lt.f32 	%p43, %f3, 0f000003D8;
	mul.f32 	%f169, %f168, %f168;
	fma.rn.f32 	%f170, %f169, 0f3B33710B, 0fBC807748;
	fma.rn.f32 	%f171, %f170, %f169, 0f3D2CDAB2;
	fma.rn.f32 	%f172, %f171, %f169, 0fBD992D10;
	fma.rn.f32 	%f173, %f172, %f169, 0f3DD9EA6C;
	fma.rn.f32 	%f174, %f173, %f169, 0fBE117CB1;
	fma.rn.f32 	%f175, %f174, %f169, 0f3E4CBCE0;
	fma.rn.f32 	%f176, %f175, %f169, 0fBEAAAA7D;
	mul.f32 	%f177, %f169, %f176;
	fma.rn.f32 	%f178, %f177, %f168, %f168;
	neg.f32 	%f179, %f178;
	fma.rn.f32 	%f180, 0f3F6EE581, 0f3FD774EB, %f179;
	selp.f32 	%f181, %f180, %f178, %p43;
	selp.f32 	%f182, %f178, %f179, %p43;
	fma.rn.f32 	%f183, %f6, 0f3FD774EB, %f182;
	selp.f32 	%f184, %f183, %f181, %p42;
	abs.f32 	%f185, %f184;
	selp.f32 	%f186, %f7, %f185, %p41;
	selp.f32 	%f187, %f8, %f186, %p40;
	mul.f32 	%f188, %f39, %f187;
	mov.f32 	%f189, 0f67AC0B01;
	sub.f32 	%f190, %f189, %f188;
	mul.f32 	%f192, %f10, %f190;
$L__BB0_17:
	add.s32 	%r22, %r22, 1;
	setp.eq.s32 	%p44, %r22, 0;
	@%p44 bra 	$L__BB0_24;
	bra.uni 	$L__BB0_15;
$L__BB0_18:
	and.b32  	%r9, %r16, 3;
	setp.lt.u32 	%p7, %r16, 4;
	@%p7 bra 	$L__BB0_21;
	and.b32  	%r17, %r16, 2147483644;
	neg.s32 	%r23, %r17;
$L__BB0_20:
	setp.lt.f32 	%p8, %f192, %f1;
	selp.f32 	%f72, %f2, %f192, %p8;
	setp.lt.f32 	%p9, %f72, %f1;
	selp.f32 	%f73, %f2, %f72, %p9;
	setp.lt.f32 	%p10, %f73, %f1;
	selp.f32 	%f74, %f2, %f73, %p10;
	setp.lt.f32 	%p11, %f74, %f1;
	selp.f32 	%f192, %f2, %f74, %p11;
	add.s32 	%r23, %r23, 4;
	setp.ne.s32 	%p12, %r23, 0;
	@%p12 bra 	$L__BB0_20;
$L__BB0_21:
	setp.eq.s32 	%p13, %r9, 0;
	@%p13 bra 	$L__BB0_24;
	neg.s32 	%r24, %r9;
$L__BB0_23:
	.pragma "nounroll";
	setp.lt.f32 	%p14, %f192, %f1;
	selp.f32 	%f192, %f2, %f192, %p14;
	add.s32 	%r24, %r24, 1;
	setp.ne.s32 	%p15, %r24, 0;
	@%p15 bra 	$L__BB0_23;
$L__BB0_24:
	add.u64 	%rd1, %SP, 0;
	add.u64 	%rd2, %SPL, 0;
	cvt.f64.f32 	%fd1, %f192;
	st.local.f64 	[%rd2], %fd1;
	mov.u64 	%rd3, $str;
	cvta.global.u64 	%rd4, %rd3;
	{ // callseq 0, 0
	.param .b64 param0;
	st.param.b64 	[param0], %rd4;
	.param .b64 param1;
	st.param.b64 	[param1], %rd1;
	.param .b32 retval0;
	call.uni (retval0), 
	vprintf, 
	(
	param0, 
	param1
	);
	ld.param.b32 	%r19, [retval0];
	} // callseq 0
	ret;

}


// ===== COMPILED SASS (sm_100) =====

	.target	sm_100

	.elftype	@"ET_EXEC"


//--------------------- .note.nv.tkinfo           --------------------------
	.section	.note.nv.tkinfo,"",@"SHT_NOTE"
	.sectionflags	@"SHF_NOTE_NV_TKINFO"
	.tkinfo
        /*0018*/ 	.word	0x00000002
        /*0030*/ 	.string	""
        /*0030*/ 	.string	"ptxas"
        /*0030*/ 	.string	"Cuda compilation tools, release 13.0, V13.0.88"
        /*0030*/ 	.string	"Build cuda_13.0.r13.0/compiler.36424714_0"
        /*0030*/ 	.string	"-arch sm_100 -m 64 "



//--------------------- .note.nv.cuinfo           --------------------------
	.section	.note.nv.cuinfo,"",@"SHT_NOTE"
	.sectionflags	@"SHF_NOTE_NV_CUINFO"
        /*0018*/ 	.short	0x0002
        /*001a*/ 	.short	0x0064
        /*001c*/ 	.short	0x0082
	.zero		2


//--------------------- .nv.info                  --------------------------
	.section	.nv.info,"",@"SHT_CUDA_INFO"
	.align	4


	//----- nvinfo : EIATTR_REGCOUNT
	.align		4
        /*0000*/ 	.byte	0x04, 0x2f
        /*0002*/ 	.short	(.L_2 - .L_1)
	.align		4
.L_1:
        /*0004*/ 	.word	index@(_Z7computefiffffffffffffffff)
        /*0008*/ 	.word	0x00000019


	//----- nvinfo : EIATTR_FRAME_SIZE
	.align		4
.L_2:
        /*000c*/ 	.byte	0x04, 0x11
        /*000e*/ 	.short	(.L_4 - .L_3)
	.align		4
.L_3:
        /*0010*/ 	.word	index@($__internal_0_$__cuda_sm3x_div_rn_noftz_f32_slowpath)
        /*0014*/ 	.word	0x00000008


	//----- nvinfo : EIATTR_FRAME_SIZE
	.align		4
.L_4:
        /*0018*/ 	.byte	0x04, 0x11
        /*001a*/ 	.short	(.L_6 - .L_5)
	.align		4
.L_5:
        /*001c*/ 	.word	index@(_Z7computefiffffffffffffffff)
        /*0020*/ 	.word	0x00000008


	//----- nvinfo : EIATTR_MIN_STACK_SIZE
	.align		4
.L_6:
        /*0024*/ 	.byte	0x04, 0x12
        /*0026*/ 	.short	(.L_8 - .L_7)
	.align		4
.L_7:
        /*0028*/ 	.word	index@(_Z7computefiffffffffffffffff)
        /*002c*/ 	.word	0x00000008
.L_8:


//--------------------- .nv.compat                --------------------------
	.section	.nv.compat,"",@"SHT_CUDA_COMPAT_INFO"
	.align	4
        /*0000*/ 	.byte	0x02, 0x09, 0x00, 0x00, 0x02, 0x02, 0x01, 0x00, 0x02, 0x05, 0x05, 0x00, 0x03, 0x07, 0x01, 0x01
        /*0010*/ 	.byte	0x02, 0x03, 0x00, 0x00, 0x02, 0x06, 0x01, 0x00, 0x04, 0x0b, 0x08, 0x00, 0x01, 0x00, 0x00, 0x00
        /*0020*/ 	.byte	0x00, 0x00, 0x00, 0x00


//--------------------- .nv.info._Z7computefiffffffffffffffff --------------------------
	.section	.nv.info._Z7computefiffffffffffffffff,"",@"SHT_CUDA_INFO"
	.sectionflags	@""
	.align	4


	//----- nvinfo : EIATTR_CUDA_API_VERSION
	.align		4
        /*0000*/ 	.byte	0x04, 0x37
        /*0002*/ 	.short	(.L_10 - .L_9)
.L_9:
        /*0004*/ 	.word	0x00000082


	//----- nvinfo : EIATTR_KPARAM_INFO
	.align		4
.L_10:
        /*0008*/ 	.byte	0x04, 0x17
        /*000a*/ 	.short	(.L_12 - .L_11)
.L_11:
        /*000c*/ 	.word	0x00000000
        /*0010*/ 	.short	0x0011
        /*0012*/ 	.short	0x0044
        /*0014*/ 	.byte	0x00, 0xf0, 0x11, 0x00


	//----- nvinfo : EIATTR_KPARAM_INFO
	.align		4
.L_12:
        /*0018*/ 	.byte	0x04, 0x17
        /*001a*/ 	.short	(.L_14 - .L_13)
.L_13:
        /*001c*/ 	.word	0x00000000
        /*0020*/ 	.short	0x0010
        /*0022*/ 	.short	0x0040
        /*0024*/ 	.byte	0x00, 0xf0, 0x11, 0x00


	//----- nvinfo : EIATTR_KPARAM_INFO
	.align		4
.L_14:
        /*0028*/ 	.byte	0x04, 0x17
        /*002a*/ 	.short	(.L_16 - .L_15)
.L_15:
        /*002c*/ 	.word	0x00000000
        /*0030*/ 	.short	0x000f
        /*0032*/ 	.short	0x003c
        /*0034*/ 	.byte	0x00, 0xf0, 0x11, 0x00


	//----- nvinfo : EIATTR_KPARAM_INFO
	.align		4
.L_16:
        /*0038*/ 	.byte	0x04, 0x17
        /*003a*/ 	.short	(.L_18 - .L_17)
.L_17:
        /*003c*/ 	.word	0x00000000
        /*0040*/ 	.short	0x000e
        /*0042*/ 	.short	0x0038
        /*0044*/ 	.byte	0x00, 0xf0, 0x11, 0x00


	//----- nvinfo : EIATTR_KPARAM_INFO
	.align		4
.L_18:
        /*0048*/ 	.byte	0x04, 0x17
        /*004a*/ 	.short	(.L_20 - .L_19)
.L_19:
        /*004c*/ 	.word	0x00000000
        /*0050*/ 	.short	0x000d
        /*0052*/ 	.short	0x0034
        /*0054*/ 	.byte	0x00, 0xf0, 0x11, 0x00


	//----- nvinfo : EIATTR_KPARAM_INFO
	.align		4
.L_20:
        /*0058*/ 	.byte	0x04, 0x17
        /*005a*/ 	.short	(.L_22 - .L_21)
.L_21:
        /*005c*/ 	.word	0x00000000
        /*0060*/ 	.short	0x000c
        /*0062*/ 	.short	0x0030
        /*0064*/ 	.byte	0x00, 0xf0, 0x11, 0x00


	//----- nvinfo : EIATTR_KPARAM_INFO
	.align		4
.L_22:
        /*0068*/ 	.byte	0x04, 0x17
        /*006a*/ 	.short	(.L_24 - .L_23)
.L_23:
        /*006c*/ 	.word	0x00000000
        /*0070*/ 	.short	0x000b
        /*0072*/ 	.short	0x002c
        /*0074*/ 	.byte	0x00, 0xf0, 0x11, 0x00


	//----- nvinfo : EIATTR_KPARAM_INFO
	.align		4
.L_24:
        /*0078*/ 	.byte	0x04, 0x17
        /*007a*/ 	.short	(.L_26 - .L_25)
.L_25:
        /*007c*/ 	.word	0x00000000
        /*0080*/ 	.short	0x000a
        /*0082*/ 	.short	0x0028
        /*0084*/ 	.byte	0x00, 0xf0, 0x11, 0x00


	//----- nvinfo : EIATTR_KPARAM_INFO
	.align		4
.L_26:
        /*0088*/ 	.byte	0x04, 0x17
        /*008a*/ 	.short	(.L_28 - .L_27)
.L_27:
        /*008c*/ 	.word	0x00000000
        /*0090*/ 	.short	0x0009
        /*0092*/ 	.short	0x0024
        /*0094*/ 	.byte	0x00, 0xf0, 0x11, 0x00


	//----- nvinfo : EIATTR_KPARAM_INFO
	.align		4
.L_28:
        /*0098*/ 	.byte	0x04, 0x17
        /*009a*/ 	.short	(.L_30 - .L_29)
.L_29:
        /*009c*/ 	.word	0x00000000
        /*00a0*/ 	.short	0x0008
        /*00a2*/ 	.short	0x0020
        /*00a4*/ 	.byte	0x00, 0xf0, 0x11, 0x00


	//----- nvinfo : EIATTR_KPARAM_INFO
	.align		4
.L_30:
        /*00a8*/ 	.byte	0x04, 0x17
        /*00aa*/ 	.short	(.L_32 - .L_31)
.L_31:
        /*00ac*/ 	.word	0x00000000
        /*00b0*/ 	.short	0x0007
        /*00b2*/ 	.short	0x001c
        /*00b4*/ 	.byte	0x00, 0xf0, 0x11, 0x00


	//----- nvinfo : EIATTR_KPARAM_INFO
	.align		4
.L_32:
        /*00b8*/ 	.byte	0x04, 0x17
        /*00ba*/ 	.short	(.L_34 - .L_33)
.L_33:
        /*00bc*/ 	.word	0x00000000
        /*00c0*/ 	.short	0x0006
        /*00c2*/ 	.short	0x0018
        /*00c4*/ 	.byte	0x00, 0xf0, 0x11, 0x00


	//----- nvinfo : EIATTR_KPARAM_INFO
	.align		4
.L_34:
        /*00c8*/ 	.byte	0x04, 0x17
        /*00ca*/ 	.short	(.L_36 - .L_35)
.L_35:
        /*00cc*/ 	.word	0x00000000
        /*00d0*/ 	.short	0x0005
        /*00d2*/ 	.short	0x0014
        /*00d4*/ 	.byte	0x00, 0xf0, 0x11, 0x00


	//----- nvinfo : EIATTR_KPARAM_INFO
	.align		4
.L_36:
        /*00d8*/ 	.byte	0x04, 0x17
        /*00da*/ 	.short	(.L_38 - .L_37)
.L_37:
        /*00dc*/ 	.word	0x00000000
        /*00e0*/ 	.short	0x0004
        /*00e2*/ 	.short	0x0010
        /*00e4*/ 	.byte	0x00, 0xf0, 0x11, 0x00


	//----- nvinfo : EIATTR_KPARAM_INFO
	.align		4
.L_38:
        /*00e8*/ 	.byte	0x04, 0x17
        /*00ea*/ 	.short	(.L_40 - .L_39)
.L_39:
        /*00ec*/ 	.word	0x00000000
        /*00f0*/ 	.short	0x0003
        /*00f2*/ 	.short	0x000c
        /*00f4*/ 	.byte	0x00, 0xf0, 0x11, 0x00


	//----- nvinfo : EIATTR_KPARAM_INFO
	.align		4
.L_40:
        /*00f8*/ 	.byte	0x04, 0x17
        /*00fa*/ 	.short	(.L_42 - .L_41)
.L_41:
        /*00fc*/ 	.word	0x00000000
        /*0100*/ 	.short	0x0002
        /*0102*/ 	.short	0x0008
        /*0104*/ 	.byte	0x00, 0xf0, 0x11, 0x00


	//----- nvinfo : EIATTR_KPARAM_INFO
	.align		4
.L_42:
        /*0108*/ 	.byte	0x04, 0x17
        /*010a*/ 	.short	(.L_44 - .L_43)
.L_43:
        /*010c*/ 	.word	0x00000000
        /*0110*/ 	.short	0x0001
        /*0112*/ 	.short	0x0004
        /*0114*/ 	.byte	0x00, 0xf0, 0x11, 0x00


	//----- nvinfo : EIATTR_KPARAM_INFO
	.align		4
.L_44:
        /*0118*/ 	.byte	0x04, 0x17
        /*011a*/ 	.short	(.L_46 - .L_45)
.L_45:
        /*011c*/ 	.word	0x00000000
        /*0120*/ 	.short	0x0000
        /*0122*/ 	.short	0x0000
        /*0124*/ 	.byte	0x00, 0xf0, 0x11, 0x00


	//----- nvinfo : EIATTR_SPARSE_MMA_MASK
	.align		4
.L_46:
        /*0128*/ 	.byte	0x03, 0x50
        /*012a*/ 	.short	0x0000


	//----- nvinfo : EIATTR_MAXREG_COUNT
	.align		4
        /*012c*/ 	.byte	0x03, 0x1b
        /*012e*/ 	.short	0x00ff


	//----- nvinfo : EIATTR_EXTERNS
	.align		4
        /*0130*/ 	.byte	0x04, 0x0f
        /*0132*/ 	.short	(.L_48 - .L_47)


	//   ....[0]....
	.align		4
.L_47:
        /*0134*/ 	.word	index@(vprintf)


	//----- nvinfo : EIATTR_MERCURY_ISA_VERSION
	.align		4
.L_48:
        /*0138*/ 	.byte	0x03, 0x5f
        /*013a*/ 	.short	0x0101


	//----- nvinfo : EIATTR_VRC_CTA_INIT_COUNT
	.align		4
        /*013c*/ 	.byte	0x02, 0x4a
	.zero		1
	.zero		1


	//----- nvinfo : EIATTR_SYSCALL_OFFSETS
	.align		4
        /*0140*/ 	.byte	0x04, 0x46
        /*0142*/ 	.short	(.L_50 - .L_49)


	//   ....[0]....
.L_49:
        /*0144*/ 	.word	0x000013f0


	//----- nvinfo : EIATTR_EXIT_INSTR_OFFSETS
	.align		4
.L_50:
        /*0148*/ 	.byte	0x04, 0x1c
        /*014a*/ 	.short	(.L_52 - .L_51)


	//   ....[0]....
.L_51:
        /*014c*/ 	.word	0x00001400


	//----- nvinfo : EIATTR_CRS_STACK_SIZE
	.align		4
.L_52:
        /*0150*/ 	.byte	0x04, 0x1e
        /*0152*/ 	.short	(.L_54 - .L_53)
.L_53:
        /*0154*/ 	.word	0x00000000


	//----- nvinfo : EIATTR_CBANK_PARAM_SIZE
	.align		4
.L_54:
        /*0158*/ 	.byte	0x03, 0x19
        /*015a*/ 	.short	0x0048


	//----- nvinfo : EIATTR_PARAM_CBANK
	.align		4
        /*015c*/ 	.byte	0x04, 0x0a
        /*015e*/ 	.short	(.L_56 - .L_55)
	.align		4
.L_55:
        /*0160*/ 	.word	index@(.nv.constant0._Z7computefiffffffffffffffff)
        /*0164*/ 	.short	0x0380
        /*0166*/ 	.short	0x0048


	//----- nvinfo : EIATTR_SW_WAR
	.align		4
.L_56:
        /*0168*/ 	.byte	0x04, 0x36
        /*016a*/ 	.short	(.L_58 - .L_57)
.L_57:
        /*016c*/ 	.word	0x00000008
.L_58:


//--------------------- .nv.callgraph             --------------------------
	.section	.nv.callgraph,"",@"SHT_CUDA_CALLGRAPH"
	.align	4
	.sectionentsize	8
	.align		4
        /*0000*/ 	.word	0x00000000
	.align		4
        /*0004*/ 	.word	0xffffffff
	.align		4
        /*0008*/ 	.word	index@(_Z7computefiffffffffffffffff)
	.align		4
        /*000c*/ 	.word	index@(vprintf)
	.align		4
        /*0010*/ 	.word	0x00000000
	.align		4
        /*0014*/ 	.word	0xfffffffe
	.align		4
        /*0018*/ 	.word	0x00000000
	.align		4
        /*001c*/ 	.word	0xfffffffd
	.align		4
        /*0020*/ 	.word	0x00000000
	.align		4
        /*0024*/ 	.word	0xfffffffc


//--------------------- .nv.constant4             --------------------------
	.section	.nv.constant4,"a",@progbits
	.align	8
	.align		8
.nv.constant4:
        /*0000*/ 	.dword	vprintf
	.align		8
        /*0008*/ 	.dword	$str


//--------------------- .text._Z7computefiffffffffffffffff --------------------------
	.section	.text._Z7computefiffffffffffffffff,"ax",@progbits
	.align	128
        .global         _Z7computefiffffffffffffffff
        .type           _Z7computefiffffffffffffffff,@function
        .size           _Z7computefiffffffffffffffff,(.L_x_28 - _Z7computefiffffffffffffffff)
        .other          _Z7computefiffffffffffffffff,@"STO_CUDA_ENTRY STV_DEFAULT"
_Z7computefiffffffffffffffff:
.text._Z7computefiffffffffffffffff:
[----:B------:R-:W0:Y:S01]  /*0000*/  LDC R1, c[0x0][0x37c] ;  /* 0x0000df00ff017b82 */ /* 0x000e220000000800 */
[----:B------:R-:W1:Y:S01]  /*0010*/  LDCU UR6, c[0x0][0x384] ;  /* 0x00007080ff0677ac */ /* 0x000e620008000800 */
[----:B0-----:R-:W-:Y:S01]  /*0020*/  VIADD R1, R1, 0xfffffff8 ;  /* 0xfffffff801017836 */ /* 0x001fe20000000000 */
[----:B------:R-:W0:Y:S01]  /*0030*/  LDCU UR4, c[0x0][0x2f8] ;  /* 0x00005f00ff0477ac */ /* 0x000e220008000800 */
[----:B------:R-:W2:Y:S01]  /*0040*/  LDCU UR7, c[0x0][0x380] ;  /* 0x00007000ff0777ac */ /* 0x000ea20008000800 */
[----:B------:R-:W3:Y:S01]  /*0050*/  LDCU UR5, c[0x0][0x2fc] ;  /* 0x00005f80ff0577ac */ /* 0x000ee20008000800 */
[----:B-1----:R-:W-:Y:S01]  /*0060*/  UISETP.GE.AND UP0, UPT, UR6, 0x1, UPT ;  /* 0x000000010600788c */ /* 0x002fe2000bf06270 */
[----:B0-----:R-:W-:Y:S01]  /*0070*/  IADD3 R6, P0, PT, R1, UR4, RZ ;  /* 0x0000000401067c10 */ /* 0x001fe2000ff1e0ff */
[----:B--2---:R-:W-:-:S04]  /*0080*/  IMAD.U32 R0, RZ, RZ, UR7 ;  /* 0x00000007ff007e24 */ /* 0x004fc8000f8e00ff */
[----:B---3--:R-:W-:-:S03]  /*0090*/  IMAD.X R7, RZ, RZ, UR5, P0 ;  /* 0x00000005ff077e24 */ /* 0x008fc600080e06ff */
[----:B------:R-:W-:Y:S05]  /*00a0*/  BRA.U !UP0, `(.L_x_0) ;  /* 0x0000001108b07547 */ /* 0x000fea000b800000 */
[----:B------:R-:W0:Y:S01]  /*00b0*/  LDC.64 R2, c[0x0][0x390] ;  /* 0x0000e400ff027b82 */ /* 0x000e220000000a00 */
[----:B------:R-:W1:Y:S01]  /*00c0*/  LDCU.64 UR4, c[0x0][0x388] ;  /* 0x00007100ff0477ac */ /* 0x000e620008000a00 */
[----:B------:R-:W-:Y:S02]  /*00d0*/  IMAD.MOV.U32 R9, RZ, RZ, 0x3b2090aa ;  /* 0x3b2090aaff097424 */ /* 0x000fe400078e00ff */
[----:B------:R-:W-:Y:S02]  /*00e0*/  IMAD.MOV.U32 R12, RZ, RZ, 0x3f6ee581 ;  /* 0x3f6ee581ff0c7424 */ /* 0x000fe400078e00ff */
[----:B0-----:R-:W-:-:S04]  /*00f0*/  FADD R2, R2, R3 ;  /* 0x0000000302027221 */ /* 0x001fc80000000000 */
[----:B------:R-:W-:-:S04]  /*0100*/  FADD R2, R2, 1.89299997248136496058e+34 ;  /* 0x7869548c02027421 */ /* 0x000fc80000000000 */
[----:B-1----:R-:W-:-:S04]  /*0110*/  FADD R2, -R2, UR5 ;  /* 0x0000000502027e21 */ /* 0x002fc80008000100 */
[----:B------:R-:W-:Y:S02]  /*0120*/  FADD R4, R2, -1.9474999737867371152e-11 ;  /* 0xadab4dcd02047421 */ /* 0x000fe40000000000 */
[----:B------:R-:W0:Y:S02]  /*0130*/  LDC.64 R2, c[0x0][0x3a8] ;  /* 0x0000ea00ff027b82 */ /* 0x000e240000000a00 */
[----:B------:R-:W1:Y:S01]  /*0140*/  MUFU.RCP R5, |R4| ;  /* 0x4000000400057308 */ /* 0x000e620000001000 */
[C---:B------:R-:W-:Y:S02]  /*0150*/  FSETP.GT.AND P0, PT, |R4|.reuse, 1, PT ;  /* 0x3f8000000400780b */ /* 0x040fe40003f04200 */
[-C--:B------:R-:W-:Y:S02]  /*0160*/  FSETP.NAN.AND P1, PT, |R4|, |R4|.reuse, PT ;  /* 0x400000040400720b */ /* 0x080fe40003f28200 */
[----:B-1----:R-:W-:-:S05]  /*0170*/  FSEL R5, R5, |R4|, P0 ;  /* 0x4000000405057208 */ /* 0x002fca0000000000 */
[----:B------:R-:W-:Y:S01]  /*0180*/  FMUL R8, R5, R5 ;  /* 0x0000000505087220 */ /* 0x000fe20000400000 */
[----:B0-----:R-:W-:-:S03]  /*0190*/  FADD R11, R3, -1.57889998597652480000e+16 ;  /* 0xda60600c030b7421 */ /* 0x001fc60000000000 */
[C---:B------:R-:W-:Y:S01]  /*01a0*/  FFMA R9, R8.reuse, R9, -0.014396979473531246185 ;  /* 0xbc6be14f08097423 */ /* 0x040fe20000000009 */
[----:B------:R-:W0:Y:S03]  /*01b0*/  MUFU.RCP R10, R11 ;  /* 0x0000000b000a7308 */ /* 0x000e260000001000 */
[----:B------:R-:W-:-:S04]  /*01c0*/  FFMA R9, R8, R9, 0.039849750697612762451 ;  /* 0x3d23397e08097423 */ /* 0x000fc80000000009 */
[----:B------:R-:W-:-:S04]  /*01d0*/  FFMA R9, R8, R9, -0.072529748082160949707 ;  /* 0xbd948a7a08097423 */ /* 0x000fc80000000009 */
[----:B------:R-:W-:-:S04]  /*01e0*/  FFMA R9, R8, R9, 0.10518480092287063599 ;  /* 0x3dd76b2108097423 */ /* 0x000fc80000000009 */
[----:B------:R-:W-:Y:S01]  /*01f0*/  FFMA R9, R8, R9, -0.14171802997589111328 ;  /* 0xbe111e8808097423 */ /* 0x000fe20000000009 */
[----:B0-----:R-:W-:-:S03]  /*0200*/  FFMA R3, -R11, R10, 1 ;  /* 0x3f8000000b037423 */ /* 0x001fc6000000010a */
[----:B------:R-:W-:Y:S01]  /*0210*/  FFMA R9, R8, R9, 0.19988775253295898438 ;  /* 0x3e4caf6008097423 */ /* 0x000fe20000000009 */
[----:B------:R-:W-:-:S03]  /*0220*/  FFMA R3, R10, R3, R10 ;  /* 0x000000030a037223 */ /* 0x000fc6000000000a */
[----:B------:R-:W-:-:S04]  /*0230*/  FFMA R9, R8, R9, -0.33332940936088562012 ;  /* 0xbeaaaa2708097423 */ /* 0x000fc80000000009 */
[----:B------:R-:W-:-:S04]  /*0240*/  FMUL R8, R8, R9 ;  /* 0x0000000908087220 */ /* 0x000fc80000400000 */
[----:B------:R-:W-:Y:S01]  /*0250*/  FFMA R5, R5, R8, R5 ;  /* 0x0000000805057223 */ /* 0x000fe20000000005 */
[----:B------:R-:W-:-:S03]  /*0260*/  FFMA R8, R3, R2, RZ ;  /* 0x0000000203087223 */ /* 0x000fc600000000ff */
[----:B------:R-:W-:Y:S01]  /*0270*/  @P0 FFMA R5, R12, 1.6832555532455444336, -R5 ;  /* 0x3fd774eb0c050823 */ /* 0x000fe20000000805 */
[----:B------:R-:W0:Y:S01]  /*0280*/  FCHK P0, R2, R11 ;  /* 0x0000000b02007302 */ /* 0x000e220000000000 */
[----:B------:R-:W-:-:S03]  /*0290*/  FFMA R9, -R11, R8, R2 ;  /* 0x000000080b097223 */ /* 0x000fc60000000102 */
[----:B------:R-:W-:Y:S01]  /*02a0*/  LOP3.LUT R4, R5, 0x80000000, R4, 0xb8, !PT ;  /* 0x8000000005047812 */ /* 0x000fe200078eb804 */
[----:B------:R-:W-:-:S03]  /*02b0*/  FFMA R9, R3, R9, R8 ;  /* 0x0000000903097223 */ /* 0x000fc60000000008 */
[----:B------:R-:W-:-:S05]  /*02c0*/  FSEL R5, R4, R5, !P1 ;  /* 0x0000000504057208 */ /* 0x000fca0004800000 */
[----:B------:R-:W-:Y:S01]  /*02d0*/  FADD R5, R5, UR4 ;  /* 0x0000000405057e21 */ /* 0x000fe20008000000 */
[----:B0-----:R-:W-:Y:S06]  /*02e0*/  @!P0 BRA `(.L_x_1) ;  /* 0x0000000000148947 */ /* 0x001fec0003800000 */
[----:B------:R-:W0:Y:S01]  /*02f0*/  LDC R2, c[0x0][0x3a8] ;  /* 0x0000ea00ff027b82 */ /* 0x000e220000000800 */
[----:B------:R-:W-:Y:S01]  /*0300*/  IMAD.MOV.U32 R3, RZ, RZ, R11 ;  /* 0x000000ffff037224 */ /* 0x000fe200078e000b */
[----:B------:R-:W-:-:S07]  /*0310*/  MOV R14, 0x330 ;  /* 0x00000330000e7802 */ /* 0x000fce0000000f00 */
[----:B0-----:R-:W-:Y:S05]  /*0320*/  CALL.REL.NOINC `($__internal_0_$__cuda_sm3x_div_rn_noftz_f32_slowpath) ;  /* 0x0000001000387944 */ /* 0x001fea0003c00000 */
[----:B------:R-:W-:-:S07]  /*0330*/  IMAD.MOV.U32 R9, RZ, RZ, R2 ;  /* 0x000000ffff097224 */ /* 0x000fce00078e0002 */
.L_x_1:
[----:B------:R-:W0:Y:S01]  /*0340*/  LDC R8, c[0x0][0x3c4] ;  /* 0x0000f100ff087b82 */ /* 0x000e220000000800 */
[----:B------:R-:W-:Y:S01]  /*0350*/  IMAD.MOV.U32 R3, RZ, RZ, 0x388096a ;  /* 0x0388096aff037424 */ /* 0x000fe200078e00ff */
[----:B------:R-:W-:Y:S01]  /*0360*/  FSETP.NEU.AND P2, PT, R9, RZ, PT ;  /* 0x000000ff0900720b */ /* 0x000fe20003f4d000 */
[----:B------:R-:W-:-:S04]  /*0370*/  IMAD.MOV.U32 R2, RZ, RZ, 0x7b70e045 ;  /* 0x7b70e045ff027424 */ /* 0x000fc800078e00ff */
[----:B------:R-:W-:-:S04]  /*0380*/  FFMA R2, R3, -R2, 1 ;  /* 0x3f80000003027423 */ /* 0x000fc80000000802 */
[----:B------:R-:W-:Y:S01]  /*0390*/  FFMA R2, R2, R3, 7.995522948342929652e-37 ;  /* 0x0388096a02027423 */ /* 0x000fe20000000003 */
[----:B0-----:R-:W0:Y:S03]  /*03a0*/  FCHK P0, R8, 1.25069997254279008926e+36 ;  /* 0x7b70e04508007902 */ /* 0x001e260000000000 */
[----:B------:R-:W-:-:S04]  /*03b0*/  FFMA R3, R2, R8, RZ ;  /* 0x0000000802037223 */ /* 0x000fc800000000ff */
[----:B------:R-:W-:-:S04]  /*03c0*/  FFMA R4, R3, -1.25069997254279008926e+36, R8 ;  /* 0xfb70e04503047823 */ /* 0x000fc80000000008 */
[----:B------:R-:W-:Y:S01]  /*03d0*/  FFMA R4, R2, R4, R3 ;  /* 0x0000000402047223 */ /* 0x000fe20000000003 */
[----:B0-----:R-:W-:Y:S06]  /*03e0*/  @!P0 BRA `(.L_x_2) ;  /* 0x0000000000148947 */ /* 0x001fec0003800000 */
[----:B------:R-:W0:Y:S01]  /*03f0*/  LDC R2, c[0x0][0x3c4] ;  /* 0x0000f100ff027b82 */ /* 0x000e220000000800 */
[----:B------:R-:W-:Y:S01]  /*0400*/  IMAD.MOV.U32 R3, RZ, RZ, 0x7b70e045 ;  /* 0x7b70e045ff037424 */ /* 0x000fe200078e00ff */
[----:B------:R-:W-:-:S07]  /*0410*/  MOV R14, 0x430 ;  /* 0x00000430000e7802 */ /* 0x000fce0000000f00 */
[----:B0-----:R-:W-:Y:S05]  /*0420*/  CALL.REL.NOINC `($__internal_0_$__cuda_sm3x_div_rn_noftz_f32_slowpath) ;  /* 0x0000000c00f87944 */ /* 0x001fea0003c00000 */
[----:B------:R-:W-:-:S07]  /*0430*/  IMAD.MOV.U32 R4, RZ, RZ, R2 ;  /* 0x000000ffff047224 */ /* 0x000fce00078e0002 */
.L_x_2:
[----:B------:R-:W-:Y:S05]  /*0440*/  @P2 BRA `(.L_x_3) ;  /* 0x0000000800602947 */ /* 0x000fea0003800000 */
[----:B------:R-:W0:Y:S01]  /*0450*/  LDC.64 R2, c[0x0][0x3b8] ;  /* 0x0000ee00ff027b82 */ /* 0x000e220000000a00 */
[----:B------:R-:W0:Y:S01]  /*0460*/  LDCU UR4, c[0x0][0x3c0] ;  /* 0x00007800ff0477ac */ /* 0x000e220008000800 */
[----:B------:R-:W-:Y:S02]  /*0470*/  IMAD.MOV.U32 R10, RZ, RZ, 0x4016cbe4 ;  /* 0x4016cbe4ff0a7424 */ /* 0x000fe400078e00ff */
[----:B------:R-:W-:Y:S01]  /*0480*/  IMAD.MOV.U32 R11, RZ, RZ, 0x3f6ee581 ;  /* 0x3f6ee581ff0b7424 */ /* 0x000fe200078e00ff */
[----:B------:R-:W1:Y:S01]  /*0490*/  LDCU UR5, c[0x0][0x384] ;  /* 0x00007080ff0577ac */ /* 0x000e620008000800 */
[----:B------:R-:W2:Y:S01]  /*04a0*/  LDCU UR6, c[0x0][0x3b4] ;  /* 0x00007680ff0677ac */ /* 0x000ea20008000800 */
[----:B-1----:R-:W-:Y:S01]  /*04b0*/  UISETP.GE.U32.AND UP0, UPT, UR5, 0x4, UPT ;  /* 0x000000040500788c */ /* 0x002fe2000bf06070 */
[----:B0-----:R-:W-:Y:S01]  /*04c0*/  FFMA R2, -R3, UR4, R2 ;  /* 0x0000000403027c23 */ /* 0x001fe20008000102 */
[----:B------:R-:W-:-:S03]  /*04d0*/  ULOP3.LUT UR4, UR5, 0x3, URZ, 0xc0, !UPT ;  /* 0x0000000305047892 */ /* 0x000fc6000f8ec0ff */
[----:B--2---:R-:W-:-:S04]  /*04e0*/  FMUL R8, R2, UR6 ;  /* 0x0000000602087c20 */ /* 0x004fc80008400000 */
[C---:B------:R-:W-:Y:S01]  /*04f0*/  FADD R9, |R8|.reuse, 1.3788776888956199978e-42 ;  /* 0x000003d808097421 */ /* 0x040fe20000000200 */
[C---:B------:R-:W-:Y:S02]  /*0500*/  ISETP.GE.AND P0, PT, R8.reuse, RZ, PT ;  /* 0x000000ff0800720c */ /* 0x040fe40003f06270 */
[C---:B------:R-:W-:Y:S02]  /*0510*/  FSETP.GEU.AND P1, PT, |R8|.reuse, 1.3788776888956199978e-42, PT ;  /* 0x000003d80800780b */ /* 0x040fe40003f2e200 */
[C---:B------:R-:W-:Y:S02]  /*0520*/  FMNMX R13, |R8|.reuse, 1.3788776888956199978e-42, PT ;  /* 0x000003d8080d7809 */ /* 0x040fe40003800200 */
[----:B------:R-:W-:Y:S02]  /*0530*/  FMNMX.NAN R3, |R8|, 1.3788776888956199978e-42, !PT ;  /* 0x000003d808037809 */ /* 0x000fe40007820200 */
[----:B------:R-:W-:Y:S02]  /*0540*/  FSEL R10, R10, 0.78539818525314331055, !P0 ;  /* 0x3f490fdb0a0a7808 */ /* 0x000fe40004000000 */
[----:B------:R-:W-:Y:S01]  /*0550*/  FSEL R11, R11, 1.8663789033889770508, !P1 ;  /* 0x3feee5810b0b7808 */ /* 0x000fe20004800000 */
[----:B------:R-:W-:Y:S06]  /*0560*/  BRA.U !UP0, `(.L_x_4) ;  /* 0x0000000508647547 */ /* 0x000fec000b800000 */
[----:B------:R-:W0:Y:S01]  /*0570*/  MUFU.RCP R2, R3 ;  /* 0x0000000300027308 */ /* 0x000e220000001000 */
[----:B------:R-:W-:-:S04]  /*0580*/  ULOP3.LUT UR5, UR5, 0x7ffffffc, URZ, 0xc0, !UPT ;  /* 0x7ffffffc05057892 */ /* 0x000fc8000f8ec0ff */
[----:B------:R-:W-:-:S03]  /*0590*/  UIADD3 UR5, UPT, UPT, -UR5, URZ, URZ ;  /* 0x000000ff05057290 */ /* 0x000fc6000fffe1ff */
[----:B------:R-:W1:Y:S01]  /*05a0*/  FCHK P0, R13, R3 ;  /* 0x000000030d007302 */ /* 0x000e620000000000 */
[----:B0-----:R-:W-:-:S04]  /*05b0*/  FFMA R15, R2, -R3, 1 ;  /* 0x3f800000020f7423 */ /* 0x001fc80000000803 */
[----:B------:R-:W-:-:S04]  /*05c0*/  FFMA R2, R2, R15, R2 ;  /* 0x0000000f02027223 */ /* 0x000fc80000000002 */
[----:B------:R-:W-:-:S04]  /*05d0*/  FFMA R12, R2, R13, RZ ;  /* 0x0000000d020c7223 */ /* 0x000fc800000000ff */
[----:B------:R-:W-:-:S04]  /*05e0*/  FFMA R15, R12, -R3, R13 ;  /* 0x800000030c0f7223 */ /* 0x000fc8000000000d */
[----:B------:R-:W-:Y:S01]  /*05f0*/  FFMA R12, R2, R15, R12 ;  /* 0x0000000f020c7223 */ /* 0x000fe2000000000c */
[----:B-1----:R-:W-:Y:S06]  /*0600*/  @!P0 BRA `(.L_x_5) ;  /* 0x0000000000108947 */ /* 0x002fec0003800000 */
[----:B------:R-:W-:Y:S01]  /*0610*/  IMAD.MOV.U32 R2, RZ, RZ, R13 ;  /* 0x000000ffff027224 */ /* 0x000fe200078e000d */
[----:B------:R-:W-:-:S07]  /*0620*/  MOV R14, 0x640 ;  /* 0x00000640000e7802 */ /* 0x000fce0000000f00 */
[----:B------:R-:W-:Y:S05]  /*0630*/  CALL.REL.NOINC `($__internal_0_$__cuda_sm3x_div_rn_noftz_f32_slowpath) ;  /* 0x0000000c00747944 */ /* 0x000fea0003c00000 */
[----:B------:R-:W-:-:S07]  /*0640*/  IMAD.MOV.U32 R12, RZ, RZ, R2 ;  /* 0x000000ffff0c7224 */ /* 0x000fce00078e0002 */
.L_x_5:
[----:B------:R-:W-:Y:S02]  /*0650*/  IMAD.MOV.U32 R15, RZ, RZ, 0x3b33710b ;  /* 0x3b33710bff0f7424 */ /* 0x000fe400078e00ff */
[----:B------:R-:W-:Y:S01]  /*0660*/  FMUL R14, R12, R12 ;  /* 0x0000000c0c0e7220 */ /* 0x000fe20000400000 */
[----:B------:R-:W0:Y:S03]  /*0670*/  LDC R2, c[0x0][0x3b0] ;  /* 0x0000ec00ff027b82 */ /* 0x000e260000000800 */
[----:B------:R-:W-:-:S04]  /*0680*/  FFMA R15, R14, R15, -0.015681877732276916504 ;  /* 0xbc8077480e0f7423 */ /* 0x000fc8000000000f */
[----:B------:R-:W-:-:S04]  /*0690*/  FFMA R15, R14, R15, 0.042200751602649688721 ;  /* 0x3d2cdab20e0f7423 */ /* 0x000fc8000000000f */
[----:B------:R-:W-:-:S04]  /*06a0*/  FFMA R15, R14, R15, -0.074792981147766113281 ;  /* 0xbd992d100e0f7423 */ /* 0x000fc8000000000f */
[----:B------:R-:W-:-:S04]  /*06b0*/  FFMA R15, R14, R15, 0.10640415549278259277 ;  /* 0x3dd9ea6c0e0f7423 */ /* 0x000fc8000000000f */
[----:B------:R-:W-:-:S04]  /*06c0*/  FFMA R15, R14, R15, -0.14207722246646881104 ;  /* 0xbe117cb10e0f7423 */ /* 0x000fc8000000000f */
[----:B------:R-:W-:-:S04]  /*06d0*/  FFMA R15, R14, R15, 0.19993925094604492188 ;  /* 0x3e4cbce00e0f7423 */ /* 0x000fc8000000000f */
[----:B------:R-:W-:-:S04]  /*06e0*/  FFMA R15, R14, R15, -0.33333197236061096191 ;  /* 0xbeaaaa7d0e0f7423 */ /* 0x000fc8000000000f */
[----:B------:R-:W-:-:S04]  /*06f0*/  FMUL R15, R14, R15 ;  /* 0x0000000f0e0f7220 */ /* 0x000fc80000400000 */
[----:B------:R-:W-:-:S07]  /*0700*/  FFMA R12, R15, R12, R12 ;  /* 0x0000000c0f0c7223 */ /* 0x000fce000000000c */
.L_x_9:
[----:B------:R-:W-:Y:S01]  /*0710*/  FSETP.GEU.AND P0, PT, R0, R5, PT ;  /* 0x000000050000720b */ /* 0x000fe20003f0e000 */
[----:B------:R-:W-:-:S04]  /*0720*/  UIADD3 UR5, UPT, UPT, UR5, 0x4, URZ ;  /* 0x0000000405057890 */ /* 0x000fc8000fffe0ff */
[----:B------:R-:W-:-:S08]  /*0730*/  UISETP.NE.AND UP0, UPT, UR5, URZ, UPT ;  /* 0x000000ff0500728c */ /* 0x000fd0000bf05270 */
[----:B------:R-:W-:Y:S05]  /*0740*/  @P0 BRA `(.L_x_6) ;  /* 0x0000000000700947 */ /* 0x000fea0003800000 */
[C---:B------:R-:W-:Y:S01]  /*0750*/  ISETP.GE.AND P0, PT, R8.reuse, RZ, PT ;  /* 0x000000ff0800720c */ /* 0x040fe20003f06270 */
[----:B------:R-:W-:Y:S01]  /*0760*/  IMAD.MOV.U32 R15, RZ, RZ, 0x3f6ee581 ;  /* 0x3f6ee581ff0f7424 */ /* 0x000fe200078e00ff */
[----:B------:R-:W-:-:S03]  /*0770*/  FSETP.GEU.AND P1, PT, |R8|, 1.3788776888956199978e-42, PT ;  /* 0x000003d80800780b */ /* 0x000fc60003f2e200 */
[----:B------:R-:W-:Y:S01]  /*0780*/  FFMA R15, R15, 1.6832555532455444336, -R12 ;  /* 0x3fd774eb0f0f7823 */ /* 0x000fe2000000080c */
[----:B------:R-:W-:-:S04]  /*0790*/  FSEL R0, R12, -R12, !P1 ;  /* 0x8000000c0c007208 */ /* 0x000fc80004800000 */
[----:B------:R-:W-:Y:S02]  /*07a0*/  FSEL R15, R15, R12, !P1 ;  /* 0x0000000c0f0f7208 */ /* 0x000fe40004800000 */
[----:B------:R-:W-:Y:S01]  /*07b0*/  FSETP.NEU.AND P1, PT, |R8|, 1.3788776888956199978e-42, PT ;  /* 0x000003d80800780b */ /* 0x000fe20003f2d200 */
[----:B------:R-:W-:Y:S01]  /*07c0*/  @!P0 FFMA R15, R11, 1.6832555532455444336, R0 ;  /* 0x3fd774eb0b0f8823 */ /* 0x000fe20000000000 */
[----:B------:R-:W-:-:S04]  /*07d0*/  FSETP.NAN.AND P0, PT, R9, R9, PT ;  /* 0x000000090900720b */ /* 0x000fc80003f08000 */
[----:B------:R-:W-:-:S04]  /*07e0*/  FSEL R0, R10, |R15|, !P1 ;  /* 0x4000000f0a007208 */ /* 0x000fc80004800000 */
[----:B------:R-:W-:-:S05]  /*07f0*/  FSEL R15, R9, R0, P0 ;  /* 0x00000000090f7208 */ /* 0x000fca0000000000 */
[----:B0-----:R-:W-:-:S04]  /*0800*/  FFMA R15, -R15, R2, 1.62490004259196763950e+24 ;  /* 0x67ac0b010f0f7423 */ /* 0x001fc80000000102 */
[----:B------:R-:W-:-:S05]  /*0810*/  FMUL R0, R15, R4 ;  /* 0x000000040f007220 */ /* 0x000fca0000400000 */
[----:B------:R-:W-:-:S13]  /*0820*/  FSETP.GEU.AND P0, PT, R0, R5, PT ;  /* 0x000000050000720b */ /* 0x000fda0003f0e000 */
        /* <DEDUP_REMOVED lines=12> */
[----:B------:R-:W-:-:S04]  /*08f0*/  FFMA R15, -R15, R2, 1.62490004259196763950e+24 ;  /* 0x67ac0b010f0f7423 */ /* 0x000fc80000000102 */
[----:B------:R-:W-:-:S07]  /*0900*/  FMUL R0, R15, R4 ;  /* 0x000000040f007220 */ /* 0x000fce0000400000 */
.L_x_6:
        /* <DEDUP_REMOVED lines=14> */
[----:B------:R-:W-:-:S07]  /*09f0*/  FMUL R0, R15, R4 ;  /* 0x000000040f007220 */ /* 0x000fce0000400000 */
.L_x_7:
        /* <DEDUP_REMOVED lines=15> */
.L_x_8:
[----:B------:R-:W-:Y:S05]  /*0af0*/  BRA.U UP0, `(.L_x_9) ;  /* 0xfffffffd00047547 */ /* 0x000fea000b83ffff */
.L_x_4:
[----:B------:R-:W-:-:S09]  /*0b00*/  UISETP.NE.AND UP0, UPT, UR4, URZ, UPT ;  /* 0x000000ff0400728c */ /* 0x000fd2000bf05270 */
[----:B------:R-:W-:Y:S05]  /*0b10*/  BRA.U !UP0, `(.L_x_0) ;  /* 0x0000000908147547 */ /* 0x000fea000b800000 */
[----:B0-----:R-:W0:Y:S01]  /*0b20*/  MUFU.RCP R2, R3 ;  /* 0x0000000300027308 */ /* 0x001e220000001000 */
[----:B------:R-:W1:Y:S01]  /*0b30*/  LDC R12, c[0x0][0x3b0] ;  /* 0x0000ec00ff0c7b82 */ /* 0x000e620000000800 */
[----:B------:R-:W-:-:S06]  /*0b40*/  UIADD3 UR4, UPT, UPT, -UR4, URZ, URZ ;  /* 0x000000ff04047290 */ /* 0x000fcc000fffe1ff */
[----:B------:R-:W2:Y:S01]  /*0b50*/  FCHK P0, R13, R3 ;  /* 0x000000030d007302 */ /* 0x000ea20000000000 */
[----:B0-----:R-:W-:-:S04]  /*0b60*/  FFMA R15, R2, -R3, 1 ;  /* 0x3f800000020f7423 */ /* 0x001fc80000000803 */
[----:B------:R-:W-:-:S04]  /*0b70*/  FFMA R2, R2, R15, R2 ;  /* 0x0000000f02027223 */ /* 0x000fc80000000002 */
[----:B------:R-:W-:-:S04]  /*0b80*/  FFMA R14, R2, R13, RZ ;  /* 0x0000000d020e7223 */ /* 0x000fc800000000ff */
[----:B------:R-:W-:-:S04]  /*0b90*/  FFMA R15, R14, -R3, R13 ;  /* 0x800000030e0f7223 */ /* 0x000fc8000000000d */
[----:B------:R-:W-:Y:S01]  /*0ba0*/  FFMA R2, R2, R15, R14 ;  /* 0x0000000f02027223 */ /* 0x000fe2000000000e */
[----:B--2---:R-:W-:Y:S06]  /*0bb0*/  @!P0 BRA `(.L_x_10) ;  /* 0x00000000000c8947 */ /* 0x004fec0003800000 */
[----:B------:R-:W-:Y:S01]  /*0bc0*/  IMAD.MOV.U32 R2, RZ, RZ, R13 ;  /* 0x000000ffff027224 */ /* 0x000fe200078e000d */
[----:B------:R-:W-:-:S07]  /*0bd0*/  MOV R14, 0xbf0 ;  /* 0x00000bf0000e7802 */ /* 0x000fce0000000f00 */
[----:B-1----:R-:W-:Y:S05]  /*0be0*/  CALL.REL.NOINC `($__internal_0_$__cuda_sm3x_div_rn_noftz_f32_slowpath) ;  /* 0x0000000800087944 */ /* 0x002fea0003c00000 */
.L_x_10:
[----:B------:R-:W-:Y:S01]  /*0bf0*/  FSETP.GEU.AND P0, PT, R0, R5, PT ;  /* 0x000000050000720b */ /* 0x000fe20003f0e000 */
[----:B------:R-:W-:-:S04]  /*0c00*/  UIADD3 UR4, UPT, UPT, UR4, 0x1, URZ ;  /* 0x0000000104047890 */ /* 0x000fc8000fffe0ff */
[----:B------:R-:W-:-:S08]  /*0c10*/  UISETP.NE.AND UP0, UPT, UR4, URZ, UPT ;  /* 0x000000ff0400728c */ /* 0x000fd0000bf05270 */
[----:B------:R-:W-:Y:S05]  /*0c20*/  @P0 BRA `(.L_x_11) ;  /* 0x0000000000600947 */ /* 0x000fea0003800000 */
[----:B------:R-:W-:Y:S02]  /*0c30*/  IMAD.MOV.U32 R3, RZ, RZ, 0x3b33710b ;  /* 0x3b33710bff037424 */ /* 0x000fe400078e00ff */
[----:B------:R-:W-:Y:S01]  /*0c40*/  FMUL R0, R2, R2 ;  /* 0x0000000202007220 */ /* 0x000fe20000400000 */
[C---:B------:R-:W-:Y:S02]  /*0c50*/  ISETP.GE.AND P0, PT, R8.reuse, RZ, PT ;  /* 0x000000ff0800720c */ /* 0x040fe40003f06270 */
[----:B------:R-:W-:Y:S01]  /*0c60*/  FSETP.GEU.AND P1, PT, |R8|, 1.3788776888956199978e-42, PT ;  /* 0x000003d80800780b */ /* 0x000fe20003f2e200 */
[----:B------:R-:W-:-:S04]  /*0c70*/  FFMA R3, R0, R3, -0.015681877732276916504 ;  /* 0xbc80774800037423 */ /* 0x000fc80000000003 */
[----:B------:R-:W-:-:S04]  /*0c80*/  FFMA R3, R0, R3, 0.042200751602649688721 ;  /* 0x3d2cdab200037423 */ /* 0x000fc80000000003 */
[----:B------:R-:W-:-:S04]  /*0c90*/  FFMA R3, R0, R3, -0.074792981147766113281 ;  /* 0xbd992d1000037423 */ /* 0x000fc80000000003 */
[----:B------:R-:W-:-:S04]  /*0ca0*/  FFMA R3, R0, R3, 0.10640415549278259277 ;  /* 0x3dd9ea6c00037423 */ /* 0x000fc80000000003 */
[----:B------:R-:W-:-:S04]  /*0cb0*/  FFMA R3, R0, R3, -0.14207722246646881104 ;  /* 0xbe117cb100037423 */ /* 0x000fc80000000003 */
[----:B------:R-:W-:-:S04]  /*0cc0*/  FFMA R3, R0, R3, 0.19993925094604492188 ;  /* 0x3e4cbce000037423 */ /* 0x000fc80000000003 */
[----:B------:R-:W-:-:S04]  /*0cd0*/  FFMA R3, R0, R3, -0.33333197236061096191 ;  /* 0xbeaaaa7d00037423 */ /* 0x000fc80000000003 */
[----:B------:R-:W-:Y:S01]  /*0ce0*/  FMUL R3, R0, R3 ;  /* 0x0000000300037220 */ /* 0x000fe20000400000 */
[----:B------:R-:W-:-:S03]  /*0cf0*/  IMAD.MOV.U32 R0, RZ, RZ, 0x3f6ee581 ;  /* 0x3f6ee581ff007424 */ /* 0x000fc600078e00ff */
[----:B------:R-:W-:-:S04]  /*0d00*/  FFMA R3, R2, R3, R2 ;  /* 0x0000000302037223 */ /* 0x000fc80000000002 */
[----:B------:R-:W-:Y:S01]  /*0d10*/  FFMA R0, R0, 1.6832555532455444336, -R3 ;  /* 0x3fd774eb00007823 */ /* 0x000fe20000000803 */
[----:B------:R-:W-:-:S04]  /*0d20*/  FSEL R14, R3, -R3, !P1 ;  /* 0x80000003030e7208 */ /* 0x000fc80004800000 */
[----:B------:R-:W-:Y:S01]  /*0d30*/  FSEL R3, R0, R3, !P1 ;  /* 0x0000000300037208 */ /* 0x000fe20004800000 */
[----:B------:R-:W-:Y:S01]  /*0d40*/  @!P0 FFMA R3, R11, 1.6832555532455444336, R14 ;  /* 0x3fd774eb0b038823 */ /* 0x000fe2000000000e */
[----:B------:R-:W-:Y:S02]  /*0d50*/  FSETP.NEU.AND P1, PT, |R8|, 1.3788776888956199978e-42, PT ;  /* 0x000003d80800780b */ /* 0x000fe40003f2d200 */
[----:B------:R-:W-:Y:S02]  /*0d60*/  FSETP.NAN.AND P0, PT, R9, R9, PT ;  /* 0x000000090900720b */ /* 0x000fe40003f08000 */
[----:B------:R-:W-:-:S04]  /*0d70*/  FSEL R0, R10, |R3|, !P1 ;  /* 0x400000030a007208 */ /* 0x000fc80004800000 */
[----:B------:R-:W-:-:S05]  /*0d80*/  FSEL R3, R9, R0, P0 ;  /* 0x0000000009037208 */ /* 0x000fca0000000000 */
[----:B-1----:R-:W-:-:S04]  /*0d90*/  FFMA R3, -R3, R12, 1.62490004259196763950e+24 ;  /* 0x67ac0b0103037423 */ /* 0x002fc8000000010c */
[----:B------:R-:W-:-:S07]  /*0da0*/  FMUL R0, R3, R4 ;  /* 0x0000000403007220 */ /* 0x000fce0000400000 */
.L_x_11:
[----:B------:R-:W-:Y:S05]  /*0db0*/  BRA.U !UP0, `(.L_x_0) ;  /* 0x00000005086c7547 */ /* 0x000fea000b800000 */
[----:B------:R-:W-:Y:S05]  /*0dc0*/  BRA `(.L_x_10) ;  /* 0xfffffffc00887947 */ /* 0x000fea000383ffff */
.L_x_3:
[----:B------:R-:W0:Y:S02]  /*0dd0*/  LDCU UR4, c[0x0][0x384] ;  /* 0x00007080ff0477ac */ /* 0x000e240008000800 */
[----:B0-----:R-:W-:Y:S02]  /*0de0*/  UISETP.GE.U32.AND UP0, UPT, UR4, 0x4, UPT ;  /* 0x000000040400788c */ /* 0x001fe4000bf06070 */
[----:B------:R-:W-:-:S07]  /*0df0*/  ULOP3.LUT UR5, UR4, 0x3, URZ, 0xc0, !UPT ;  /* 0x0000000304057892 */ /* 0x000fce000f8ec0ff */
[----:B------:R-:W-:Y:S05]  /*0e00*/  BRA.U !UP0, `(.L_x_12) ;  /* 0x0000000508387547 */ /* 0x000fea000b800000 */
[----:B------:R-:W-:-:S04]  /*0e10*/  ULOP3.LUT UR4, UR4, 0x7ffffffc, URZ, 0xc0, !UPT ;  /* 0x7ffffffc04047892 */ /* 0x000fc8000f8ec0ff */
[----:B------:R-:W-:-:S04]  /*0e20*/  UIADD3 UR4, UPT, UPT, -UR4, URZ, URZ ;  /* 0x000000ff04047290 */ /* 0x000fc8000fffe1ff */
[----:B------:R-:W-:-:S09]  /*0e30*/  UISETP.GE.AND UP0, UPT, UR4, URZ, UPT ;  /* 0x000000ff0400728c */ /* 0x000fd2000bf06270 */
[----:B------:R-:W-:Y:S05]  /*0e40*/  BRA.U UP0, `(.L_x_13) ;  /* 0x0000000100fc7547 */ /* 0x000fea000b800000 */
[----:B------:R-:W-:Y:S02]  /*0e50*/  UIADD3 UR6, UPT, UPT, -UR4, URZ, URZ ;  /* 0x000000ff04067290 */ /* 0x000fe4000fffe1ff */
[----:B------:R-:W-:Y:S02]  /*0e60*/  UPLOP3.LUT UP0, UPT, UPT, UPT, UPT, 0x80, 0x8 ;  /* 0x000000000008789c */ /* 0x000fe40003f0f070 */
[----:B------:R-:W-:-:S09]  /*0e70*/  UISETP.GT.AND UP1, UPT, UR6, 0xc, UPT ;  /* 0x0000000c0600788c */ /* 0x000fd2000bf24270 */
[----:B------:R-:W-:Y:S05]  /*0e80*/  BRA.U !UP1, `(.L_x_14) ;  /* 0x0000000109907547 */ /* 0x000fea000b800000 */
[----:B------:R-:W-:-:S11]  /*0e90*/  UPLOP3.LUT UP0, UPT, UPT, UPT, UPT, 0x40, 0x4 ;  /* 0x000000000004789c */ /* 0x000fd60003f0e870 */
.L_x_15:
[----:B------:R-:W-:Y:S01]  /*0ea0*/  FSETP.GEU.AND P0, PT, R0, R5, PT ;  /* 0x000000050000720b */ /* 0x000fe20003f0e000 */
[----:B------:R-:W-:-:S03]  /*0eb0*/  UIADD3 UR4, UPT, UPT, UR4, 0x10, URZ ;  /* 0x0000001004047890 */ /* 0x000fc6000fffe0ff */
[----:B------:R-:W-:Y:S01]  /*0ec0*/  FSEL R0, R9, R0, !P0 ;  /* 0x0000000009007208 */ /* 0x000fe20004000000 */
[----:B------:R-:W-:-:S03]  /*0ed0*/  UISETP.GE.AND UP1, UPT, UR4, -0xc, UPT ;  /* 0xfffffff40400788c */ /* 0x000fc6000bf26270 */
[----:B------:R-:W-:-:S04]  /*0ee0*/  FSETP.GEU.AND P0, PT, R0, R5, PT ;  /* 0x000000050000720b */ /* 0x000fc80003f0e000 */
[----:B------:R-:W-:-:S04]  /*0ef0*/  FSEL R0, R9, R0, !P0 ;  /* 0x0000000009007208 */ /* 0x000fc80004000000 */
        /* <DEDUP_REMOVED lines=27> */
[----:B------:R-:W-:Y:S01]  /*10b0*/  FSEL R0, R9, R0, !P0 ;  /* 0x0000000009007208 */ /* 0x000fe20004000000 */
[----:B------:R-:W-:Y:S08]  /*10c0*/  BRA.U !UP1, `(.L_x_15) ;  /* 0xfffffffd09747547 */ /* 0x000ff0000b83ffff */
.L_x_14:
[----:B------:R-:W-:-:S04]  /*10d0*/  UIADD3 UR6, UPT, UPT, -UR4, URZ, URZ ;  /* 0x000000ff04067290 */ /* 0x000fc8000fffe1ff */
[----:B------:R-:W-:-:S09]  /*10e0*/  UISETP.GT.AND UP1, UPT, UR6, 0x4, UPT ;  /* 0x000000040600788c */ /* 0x000fd2000bf24270 */
[----:B------:R-:W-:Y:S05]  /*10f0*/  BRA.U !UP1, `(.L_x_16) ;  /* 0x0000000109487547 */ /* 0x000fea000b800000 */
[----:B------:R-:W-:Y:S01]  /*1100*/  FSETP.GEU.AND P0, PT, R0, R5, PT ;  /* 0x000000050000720b */ /* 0x000fe20003f0e000 */
[----:B------:R-:W-:Y:S02]  /*1110*/  UIADD3 UR4, UPT, UPT, UR4, 0x8, URZ ;  /* 0x0000000804047890 */ /* 0x000fe4000fffe0ff */
[----:B------:R-:W-:Y:S01]  /*1120*/  UPLOP3.LUT UP0, UPT, UPT, UPT, UPT, 0x40, 0x4 ;  /* 0x000000000004789c */ /* 0x000fe20003f0e870 */
        /* <DEDUP_REMOVED lines=14> */
[----:B------:R-:W-:-:S09]  /*1210*/  FSEL R0, R9, R0, !P0 ;  /* 0x0000000009007208 */ /* 0x000fd20004000000 */
.L_x_16:
[----:B------:R-:W-:-:S09]  /*1220*/  UISETP.NE.OR UP0, UPT, UR4, URZ, UP0 ;  /* 0x000000ff0400728c */ /* 0x000fd20008705670 */
[----:B------:R-:W-:Y:S05]  /*1230*/  BRA.U !UP0, `(.L_x_12) ;  /* 0x00000001082c7547 */ /* 0x000fea000b800000 */
.L_x_13:
[----:B------:R-:W-:Y:S01]  /*1240*/  FSETP.GEU.AND P0, PT, R0, R5, PT ;  /* 0x000000050000720b */ /* 0x000fe20003f0e000 */
[----:B------:R-:W-:-:S03]  /*1250*/  UIADD3 UR4, UPT, UPT, UR4, 0x4, URZ ;  /* 0x0000000404047890 */ /* 0x000fc6000fffe0ff */
[----:B------:R-:W-:Y:S01]  /*1260*/  FSEL R0, R9, R0, !P0 ;  /* 0x0000000009007208 */ /* 0x000fe20004000000 */
[----:B------:R-:W-:-:S03]  /*1270*/  UISETP.NE.AND UP0, UPT, UR4, URZ, UPT ;  /* 0x000000ff0400728c */ /* 0x000fc6000bf05270 */
[----:B------:R-:W-:-:S04]  /*1280*/  FSETP.GEU.AND P0, PT, R0, R5, PT ;  /* 0x000000050000720b */ /* 0x000fc80003f0e000 */
[----:B------:R-:W-:-:S04]  /*1290*/  FSEL R0, R9, R0, !P0 ;  /* 0x0000000009007208 */ /* 0x000fc80004000000 */
[----:B------:R-:W-:-:S04]  /*12a0*/  FSETP.GEU.AND P0, PT, R0, R5, PT ;  /* 0x000000050000720b */ /* 0x000fc80003f0e000 */
[----:B------:R-:W-:-:S04]  /*12b0*/  FSEL R0, R9, R0, !P0 ;  /* 0x0000000009007208 */ /* 0x000fc80004000000 */
[----:B------:R-:W-:-:S04]  /*12c0*/  FSETP.GEU.AND P0, PT, R0, R5, PT ;  /* 0x000000050000720b */ /* 0x000fc80003f0e000 */
[----:B------:R-:W-:Y:S01]  /*12d0*/  FSEL R0, R9, R0, !P0 ;  /* 0x0000000009007208 */ /* 0x000fe20004000000 */
[----:B------:R-:W-:Y:S08]  /*12e0*/  BRA.U UP0, `(.L_x_13) ;  /* 0xfffffffd00d47547 */ /* 0x000ff0000b83ffff */
.L_x_12:
[----:B------:R-:W-:-:S09]  /*12f0*/  UISETP.NE.AND UP0, UPT, UR5, URZ, UPT ;  /* 0x000000ff0500728c */ /* 0x000fd2000bf05270 */
[----:B------:R-:W-:Y:S05]  /*1300*/  BRA.U !UP0, `(.L_x_0) ;  /* 0x0000000108187547 */ /* 0x000fea000b800000 */
[----:B------:R-:W-:-:S12]  /*1310*/  UIADD3 UR4, UPT, UPT, -UR5, URZ, URZ ;  /* 0x000000ff05047290 */ /* 0x000fd8000fffe1ff */
.L_x_17:
[----:B------:R-:W-:Y:S01]  /*1320*/  UIADD3 UR4, UPT, UPT, UR4, 0x1, URZ ;  /* 0x0000000104047890 */ /* 0x000fe2000fffe0ff */
[----:B------:R-:W-:-:S03]  /*1330*/  FSETP.GEU.AND P0, PT, R0, R5, PT ;  /* 0x000000050000720b */ /* 0x000fc60003f0e000 */
[----:B------:R-:W-:Y:S01]  /*1340*/  UISETP.NE.AND UP0, UPT, UR4, URZ, UPT ;  /* 0x000000ff0400728c */ /* 0x000fe2000bf05270 */
[----:B------:R-:W-:-:S08]  /*1350*/  FSEL R0, R9, R0, !P0 ;  /* 0x0000000009007208 */ /* 0x000fd00004000000 */
[----:B------:R-:W-:Y:S05]  /*1360*/  BRA.U UP0, `(.L_x_17) ;  /* 0xfffffffd00ec7547 */ /* 0x000fea000b83ffff */
.L_x_0:
[----:B0-----:R-:W0:Y:S01]  /*1370*/  F2F.F64.F32 R2, R0 ;  /* 0x0000000000027310 */ /* 0x001e220000201800 */
[----:B------:R-:W-:Y:S01]  /*1380*/  MOV R8, 0x0 ;  /* 0x0000000000087802 */ /* 0x000fe20000000f00 */
[----:B------:R-:W2:Y:S05]  /*1390*/  LDCU.64 UR4, c[0x4][0x8] ;  /* 0x01000100ff0477ac */ /* 0x000eaa0008000a00 */
[----:B------:R-:W3:Y:S01]  /*13a0*/  LDC.64 R8, c[0x4][R8] ;  /* 0x0100000008087b82 */ /* 0x000ee20000000a00 */
[----:B0-----:R0:W-:Y:S01]  /*13b0*/  STL.64 [R1], R2 ;  /* 0x0000000201007387 */ /* 0x0011e20000100a00 */
[----:B--2---:R-:W-:Y:S02]  /*13c0*/  IMAD.U32 R4, RZ, RZ, UR4 ;  /* 0x00000004ff047e24 */ /* 0x004fe4000f8e00ff */
[----:B------:R-:W-:-:S07]  /*13d0*/  IMAD.U32 R5, RZ, RZ, UR5 ;  /* 0x00000005ff057e24 */ /* 0x000fce000f8e00ff */
[----:B------:R-:W-:-:S07]  /*13e0*/  LEPC R20, `(.L_x_18) ;  /* 0x000000001014794e */ /* 0x000fce0000000000 */
[----:B01-3--:R-:W-:Y:S05]  /*13f0*/  CALL.ABS.NOINC R8 ;  /* 0x0000000008007343 */ /* 0x00bfea0003c00000 */
.L_x_18:
[----:B------:R-:W-:Y:S05]  /*1400*/  EXIT ;  /* 0x000000000000794d */ /* 0x000fea0003800000 */
        .weak           $__internal_0_$__cuda_sm3x_div_rn_noftz_f32_slowpath
        .type           $__internal_0_$__cuda_sm3x_div_rn_noftz_f32_slowpath,@function
        .size           $__internal_0_$__cuda_sm3x_div_rn_noftz_f32_slowpath,(.L_x_28 - $__internal_0_$__cuda_sm3x_div_rn_noftz_f32_slowpath)
$__internal_0_$__cuda_sm3x_div_rn_noftz_f32_slowpath:
[--C-:B------:R-:W-:Y:S01]  /*1410*/  SHF.R.U32.HI R15, RZ, 0x17, R3.reuse ;  /* 0x00000017ff0f7819 */ /* 0x100fe20000011603 */
[----:B------:R-:W-:Y:S01]  /*1420*/  IMAD.MOV.U32 R17, RZ, RZ, R3 ;  /* 0x000000ffff117224 */ /* 0x000fe200078e0003 */
[----:B------:R-:W-:Y:S02]  /*1430*/  SHF.R.U32.HI R16, RZ, 0x17, R2 ;  /* 0x00000017ff107819 */ /* 0x000fe40000011602 */
[----:B------:R-:W-:Y:S02]  /*1440*/  LOP3.LUT R15, R15, 0xff, RZ, 0xc0, !PT ;  /* 0x000000ff0f0f7812 */ /* 0x000fe400078ec0ff */
[----:B------:R-:W-:-:S03]  /*1450*/  LOP3.LUT R20, R16, 0xff, RZ, 0xc0, !PT ;  /* 0x000000ff10147812 */ /* 0x000fc600078ec0ff */
[----:B------:R-:W-:Y:S02]  /*1460*/  VIADD R19, R15, 0xffffffff ;  /* 0xffffffff0f137836 */ /* 0x000fe40000000000 */
[----:B------:R-:W-:-:S03]  /*1470*/  VIADD R18, R20, 0xffffffff ;  /* 0xffffffff14127836 */ /* 0x000fc60000000000 */
[----:B------:R-:W-:-:S04]  /*1480*/  ISETP.GT.U32.AND P0, PT, R19, 0xfd, PT ;  /* 0x000000fd1300780c */ /* 0x000fc80003f04070 */
[----:B------:R-:W-:-:S13]  /*1490*/  ISETP.GT.U32.OR P0, PT, R18, 0xfd, P0 ;  /* 0x000000fd1200780c */ /* 0x000fda0000704470 */
[----:B------:R-:W-:Y:S01]  /*14a0*/  @!P0 IMAD.MOV.U32 R16, RZ, RZ, RZ ;  /* 0x000000ffff108224 */ /* 0x000fe200078e00ff */
[----:B------:R-:W-:Y:S06]  /*14b0*/  @!P0 BRA `(.L_x_19) ;  /* 0x00000000005c8947 */ /* 0x000fec0003800000 */
[----:B------:R-:W-:Y:S02]  /*14c0*/  FSETP.GTU.FTZ.AND P0, PT, |R2|, +INF , PT ;  /* 0x7f8000000200780b */ /* 0x000fe40003f1c200 */
[----:B------:R-:W-:-:S04]  /*14d0*/  FSETP.GTU.FTZ.AND P1, PT, |R3|, +INF , PT ;  /* 0x7f8000000300780b */ /* 0x000fc80003f3c200 */
[----:B------:R-:W-:-:S13]  /*14e0*/  PLOP3.LUT P0, PT, P0, P1, PT, 0xf8, 0x8f ;  /* 0x00000000008f781c */ /* 0x000fda0000703f70 */
[----:B------:R-:W-:Y:S05]  /*14f0*/  @P0 BRA `(.L_x_20) ;  /* 0x0000000400440947 */ /* 0x000fea0003800000 */
[----:B------:R-:W-:-:S13]  /*1500*/  LOP3.LUT P0, RZ, R17, 0x7fffffff, R2, 0xc8, !PT ;  /* 0x7fffffff11ff7812 */ /* 0x000fda000780c802 */
[----:B------:R-:W-:Y:S05]  /*1510*/  @!P0 BRA `(.L_x_21) ;  /* 0x0000000400348947 */ /* 0x000fea0003800000 */
[C---:B------:R-:W-:Y:S02]  /*1520*/  FSETP.NEU.FTZ.AND P3, PT, |R2|.reuse, +INF , PT ;  /* 0x7f8000000200780b */ /* 0x040fe40003f7d200 */
[----:B------:R-:W-:Y:S02]  /*1530*/  FSETP.NEU.FTZ.AND P1, PT, |R3|, +INF , PT ;  /* 0x7f8000000300780b */ /* 0x000fe40003f3d200 */
[----:B------:R-:W-:-:S11]  /*1540*/  FSETP.NEU.FTZ.AND P0, PT, |R2|, +INF , PT ;  /* 0x7f8000000200780b */ /* 0x000fd60003f1d200 */
[----:B------:R-:W-:Y:S05]  /*1550*/  @!P1 BRA !P3, `(.L_x_21) ;  /* 0x0000000400249947 */ /* 0x000fea0005800000 */
[----:B------:R-:W-:-:S04]  /*1560*/  LOP3.LUT P3, RZ, R2, 0x7fffffff, RZ, 0xc0, !PT ;  /* 0x7fffffff02ff7812 */ /* 0x000fc8000786c0ff */
[----:B------:R-:W-:-:S13]  /*1570*/  PLOP3.LUT P1, PT, P1, P3, PT, 0x2f, 0xf2 ;  /* 0x0000000000f2781c */ /* 0x000fda0000f26577 */
[----:B------:R-:W-:Y:S05]  /*1580*/  @P1 BRA `(.L_x_22) ;  /* 0x0000000400101947 */ /* 0x000fea0003800000 */
[----:B------:R-:W-:-:S04]  /*1590*/  LOP3.LUT P1, RZ, R17, 0x7fffffff, RZ, 0xc0, !PT ;  /* 0x7fffffff11ff7812 */ /* 0x000fc8000782c0ff */
[----:B------:R-:W-:-:S13]  /*15a0*/  PLOP3.LUT P0, PT, P0, P1, PT, 0x2f, 0xf2 ;  /* 0x0000000000f2781c */ /* 0x000fda0000702577 */
[----:B------:R-:W-:Y:S05]  /*15b0*/  @P0 BRA `(.L_x_23) ;  /* 0x0000000000f80947 */ /* 0x000fea0003800000 */
[----:B------:R-:W-:Y:S02]  /*15c0*/  ISETP.GE.AND P0, PT, R18, RZ, PT ;  /* 0x000000ff1200720c */ /* 0x000fe40003f06270 */
[----:B------:R-:W-:-:S11]  /*15d0*/  ISETP.GE.AND P1, PT, R19, RZ, PT ;  /* 0x000000ff1300720c */ /* 0x000fd60003f26270 */
[----:B------:R-:W-:Y:S02]  /*15e0*/  @P0 IMAD.MOV.U32 R16, RZ, RZ, RZ ;  /* 0x000000ffff100224 */ /* 0x000fe400078e00ff */
[----:B------:R-:W-:Y:S01]  /*15f0*/  @!P0 FFMA R2, R2, 1.84467440737095516160e+19, RZ ;  /* 0x5f80000002028823 */ /* 0x000fe200000000ff */
[----:B------:R-:W-:Y:S02]  /*1600*/  @!P0 IMAD.MOV.U32 R16, RZ, RZ, -0x40 ;  /* 0xffffffc0ff108424 */ /* 0x000fe400078e00ff */
[----:B------:R-:W-:Y:S02]  /*1610*/  @!P1 FFMA R17, R3, 1.84467440737095516160e+19, RZ ;  /* 0x5f80000003119823 */ /* 0x000fe400000000ff */
[----:B------:R-:W-:-:S07]  /*1620*/  @!P1 VIADD R16, R16, 0x40 ;  /* 0x0000004010109836 */ /* 0x000fce0000000000 */
.L_x_19:
[----:B------:R-:W-:Y:S01]  /*1630*/  LEA R18, R15, 0xc0800000, 0x17 ;  /* 0xc08000000f127811 */ /* 0x000fe200078eb8ff */
[----:B------:R-:W-:-:S04]  /*1640*/  VIADD R20, R20, 0xffffff81 ;  /* 0xffffff8114147836 */ /* 0x000fc80000000000 */
[----:B------:R-:W-:Y:S02]  /*1650*/  IMAD.IADD R21, R17, 0x1, -R18 ;  /* 0x0000000111157824 */ /* 0x000fe400078e0a12 */
[C---:B------:R-:W-:Y:S02]  /*1660*/  IMAD R2, R20.reuse, -0x800000, R2 ;  /* 0xff80000014027824 */ /* 0x040fe400078e0202 */
[----:B------:R0:W1:Y:S01]  /*1670*/  MUFU.RCP R17, R21 ;  /* 0x0000001500117308 */ /* 0x0000620000001000 */
[----:B------:R-:W-:Y:S01]  /*1680*/  FADD.FTZ R19, -R21, -RZ ;  /* 0x800000ff15137221 */ /* 0x000fe20000010100 */
[----:B0-----:R-:W-:-:S05]  /*1690*/  IADD3 R21, PT, PT, R20, 0x7f, -R15 ;  /* 0x0000007f14157810 */ /* 0x001fca0007ffe80f */
[----:B------:R-:W-:Y:S02]  /*16a0*/  IMAD.IADD R21, R21, 0x1, R16 ;  /* 0x0000000115157824 */ /* 0x000fe400078e0210 */
[----:B-1----:R-:W-:-:S04]  /*16b0*/  FFMA R18, R17, R19, 1 ;  /* 0x3f80000011127423 */ /* 0x002fc80000000013 */
[----:B------:R-:W-:-:S04]  /*16c0*/  FFMA R17, R17, R18, R17 ;  /* 0x0000001211117223 */ /* 0x000fc80000000011 */
[----:B------:R-:W-:-:S04]  /*16d0*/  FFMA R18, R2, R17, RZ ;  /* 0x0000001102127223 */ /* 0x000fc800000000ff */
[----:B------:R-:W-:-:S04]  /*16e0*/  FFMA R22, R19, R18, R2 ;  /* 0x0000001213167223 */ /* 0x000fc80000000002 */
[----:B------:R-:W-:-:S04]  /*16f0*/  FFMA R18, R17, R22, R18 ;  /* 0x0000001611127223 */ /* 0x000fc80000000012 */
[----:B------:R-:W-:-:S04]  /*1700*/  FFMA R19, R19, R18, R2 ;  /* 0x0000001213137223 */ /* 0x000fc80000000002 */
[----:B------:R-:W-:-:S05]  /*1710*/  FFMA R2, R17, R19, R18 ;  /* 0x0000001311027223 */ /* 0x000fca0000000012 */
[----:B------:R-:W-:-:S04]  /*1720*/  SHF.R.U32.HI R15, RZ, 0x17, R2 ;  /* 0x00000017ff0f7819 */ /* 0x000fc80000011602 */
[----:B------:R-:W-:-:S05]  /*1730*/  LOP3.LUT R15, R15, 0xff, RZ, 0xc0, !PT ;  /* 0x000000ff0f0f7812 */ /* 0x000fca00078ec0ff */
[----:B------:R-:W-:-:S04]  /*1740*/  IMAD.IADD R20, R15, 0x1, R21 ;  /* 0x000000010f147824 */ /* 0x000fc800078e0215 */
[----:B------:R-:W-:-:S05]  /*1750*/  VIADD R15, R20, 0xffffffff ;  /* 0xffffffff140f7836 */ /* 0x000fca0000000000 */
[----:B------:R-:W-:-:S13]  /*1760*/  ISETP.GE.U32.AND P0, PT, R15, 0xfe, PT ;  /* 0x000000fe0f00780c */ /* 0x000fda0003f06070 */
[----:B------:R-:W-:Y:S05]  /*1770*/  @!P0 BRA `(.L_x_24) ;  /* 0x0000000000808947 */ /* 0x000fea0003800000 */
[----:B------:R-:W-:-:S13]  /*1780*/  ISETP.GT.AND P0, PT, R20, 0xfe, PT ;  /* 0x000000fe1400780c */ /* 0x000fda0003f04270 */
[----:B------:R-:W-:Y:S05]  /*1790*/  @P0 BRA `(.L_x_25) ;  /* 0x00000000006c0947 */ /* 0x000fea0003800000 */
[----:B------:R-:W-:-:S13]  /*17a0*/  ISETP.GE.AND P0, PT, R20, 0x1, PT ;  /* 0x000000011400780c */ /* 0x000fda0003f06270 */
[----:B------:R-:W-:Y:S05]  /*17b0*/  @P0 BRA `(.L_x_26) ;  /* 0x0000000000980947 */ /* 0x000fea0003800000 */
[----:B------:R-:W-:Y:S02]  /*17c0*/  ISETP.GE.AND P0, PT, R20, -0x18, PT ;  /* 0xffffffe81400780c */ /* 0x000fe40003f06270 */
[----:B------:R-:W-:-:S11]  /*17d0*/  LOP3.LUT R2, R2, 0x80000000, RZ, 0xc0, !PT ;  /* 0x8000000002027812 */ /* 0x000fd600078ec0ff */
[----:B------:R-:W-:Y:S05]  /*17e0*/  @!P0 BRA `(.L_x_26) ;  /* 0x00000000008c8947 */ /* 0x000fea0003800000 */
[-CC-:B------:R-:W-:Y:S01]  /*17f0*/  FFMA.RZ R15, R17, R19.reuse, R18.reuse ;  /* 0x00000013110f7223 */ /* 0x180fe2000000c012 */
[C---:B------:R-:W-:Y:S02]  /*1800*/  ISETP.NE.AND P3, PT, R20.reuse, RZ, PT ;  /* 0x000000ff1400720c */ /* 0x040fe40003f65270 */
[C---:B------:R-:W-:Y:S02]  /*1810*/  ISETP.NE.AND P1, PT, R20.reuse, RZ, PT ;  /* 0x000000ff1400720c */ /* 0x040fe40003f25270 */
[----:B------:R-:W-:Y:S01]  /*1820*/  LOP3.LUT R16, R15, 0x7fffff, RZ, 0xc0, !PT ;  /* 0x007fffff0f107812 */ /* 0x000fe200078ec0ff */
[CCC-:B------:R-:W-:Y:S01]  /*1830*/  FFMA.RP R15, R17.reuse, R19.reuse, R18.reuse ;  /* 0x00000013110f7223 */ /* 0x1c0fe20000008012 */
[----:B------:R-:W-:Y:S01]  /*1840*/  FFMA.RM R18, R17, R19, R18 ;  /* 0x0000001311127223 */ /* 0x000fe20000004012 */
[----:B------:R-:W-:Y:S01]  /*1850*/  VIADD R17, R20, 0x20 ;  /* 0x0000002014117836 */ /* 0x000fe20000000000 */
[----:B------:R-:W-:Y:S01]  /*1860*/  LOP3.LUT R16, R16, 0x800000, RZ, 0xfc, !PT ;  /* 0x0080000010107812 */ /* 0x000fe200078efcff */
[----:B------:R-:W-:-:S02]  /*1870*/  IMAD.MOV R19, RZ, RZ, -R20 ;  /* 0x000000ffff137224 */ /* 0x000fc400078e0a14 */
[----:B------:R-:W-:Y:S02]  /*1880*/  FSETP.NEU.FTZ.AND P0, PT, R15, R18, PT ;  /* 0x000000120f00720b */ /* 0x000fe40003f1d000 */
[----:B------:R-:W-:Y:S02]  /*1890*/  SHF.L.U32 R17, R16, R17, RZ ;  /* 0x0000001110117219 */ /* 0x000fe400000006ff */
[----:B------:R-:W-:Y:S02]  /*18a0*/  SEL R15, R19, RZ, P3 ;  /* 0x000000ff130f7207 */ /* 0x000fe40001800000 */
[----:B------:R-:W-:Y:S02]  /*18b0*/  ISETP.NE.AND P1, PT, R17, RZ, P1 ;  /* 0x000000ff1100720c */ /* 0x000fe40000f25270 */
[----:B------:R-:W-:Y:S02]  /*18c0*/  SHF.R.U32.HI R15, RZ, R15, R16 ;  /* 0x0000000fff0f7219 */ /* 0x000fe40000011610 */
[----:B------:R-:W-:-:S02]  /*18d0*/  PLOP3.LUT P0, PT, P0, P1, PT, 0xf8, 0x8f ;  /* 0x00000000008f781c */ /* 0x000fc40000703f70 */
[----:B------:R-:W-:Y:S02]  /*18e0*/  SHF.R.U32.HI R17, RZ, 0x1, R15 ;  /* 0x00000001ff117819 */ /* 0x000fe4000001160f */
[----:B------:R-:W-:-:S04]  /*18f0*/  SEL R16, RZ, 0x1, !P0 ;  /* 0x00000001ff107807 */ /* 0x000fc80004000000 */
[----:B------:R-:W-:-:S04]  /*1900*/  LOP3.LUT R16, R16, 0x1, R17, 0xf8, !PT ;  /* 0x0000000110107812 */ /* 0x000fc800078ef811 */
[----:B------:R-:W-:-:S05]  /*1910*/  LOP3.LUT R16, R16, R15, RZ, 0xc0, !PT ;  /* 0x0000000f10107212 */ /* 0x000fca00078ec0ff */
[----:B------:R-:W-:-:S05]  /*1920*/  IMAD.IADD R17, R17, 0x1, R16 ;  /* 0x0000000111117824 */ /* 0x000fca00078e0210 */
[----:B------:R-:W-:Y:S01]  /*1930*/  LOP3.LUT R2, R17, R2, RZ, 0xfc, !PT ;  /* 0x0000000211027212 */ /* 0x000fe200078efcff */
[----:B------:R-:W-:Y:S06]  /*1940*/  BRA `(.L_x_26) ;  /* 0x0000000000347947 */ /* 0x000fec0003800000 */
.L_x_25:
[----:B------:R-:W-:-:S04]  /*1950*/  LOP3.LUT R2, R2, 0x80000000, RZ, 0xc0, !PT ;  /* 0x8000000002027812 */ /* 0x000fc800078ec0ff */
[----:B------:R-:W-:Y:S01]  /*1960*/  LOP3.LUT R2, R2, 0x7f800000, RZ, 0xfc, !PT ;  /* 0x7f80000002027812 */ /* 0x000fe200078efcff */
[----:B------:R-:W-:Y:S06]  /*1970*/  BRA `(.L_x_26) ;  /* 0x0000000000287947 */ /* 0x000fec0003800000 */
.L_x_24:
[----:B------:R-:W-:Y:S01]  /*1980*/  IMAD R2, R21, 0x800000, R2 ;  /* 0x0080000015027824 */ /* 0x000fe200078e0202 */
[----:B------:R-:W-:Y:S06]  /*1990*/  BRA `(.L_x_26) ;  /* 0x0000000000207947 */ /* 0x000fec0003800000 */
.L_x_23:
[----:B------:R-:W-:-:S04]  /*19a0*/  LOP3.LUT R2, R17, 0x80000000, R2, 0x48, !PT ;  /* 0x8000000011027812 */ /* 0x000fc800078e4802 */
[----:B------:R-:W-:Y:S01]  /*19b0*/  LOP3.LUT R2, R2, 0x7f800000, RZ, 0xfc, !PT ;  /* 0x7f80000002027812 */ /* 0x000fe200078efcff */
[----:B------:R-:W-:Y:S06]  /*19c0*/  BRA `(.L_x_26) ;  /* 0x0000000000147947 */ /* 0x000fec0003800000 */
.L_x_22:
[----:B------:R-:W-:Y:S01]  /*19d0*/  LOP3.LUT R2, R17, 0x80000000, R2, 0x48, !PT ;  /* 0x8000000011027812 */ /* 0x000fe200078e4802 */
[----:B------:R-:W-:Y:S06]  /*19e0*/  BRA `(.L_x_26) ;  /* 0x00000000000c7947 */ /* 0x000fec0003800000 */
.L_x_21:
[----:B------:R-:W0:Y:S01]  /*19f0*/  MUFU.RSQ R2, -QNAN ;  /* 0xffc0000000027908 */ /* 0x000e220000001400 */
[----:B------:R-:W-:Y:S05]  /*1a00*/  BRA `(.L_x_26) ;  /* 0x0000000000047947 */ /* 0x000fea0003800000 */
.L_x_20:
[----:B------:R-:W-:-:S07]  /*1a10*/  FADD.FTZ R2, R2, R3 ;  /* 0x0000000302027221 */ /* 0x000fce0000010000 */
.L_x_26:
[----:B------:R-:W-:-:S04]  /*1a20*/  IMAD.MOV.U32 R15, RZ, RZ, 0x0 ;  /* 0x00000000ff0f7424 */ /* 0x000fc800078e00ff */
[----:B0-----:R-:W-:Y:S05]  /*1a30*/  RET.REL.NODEC R14 `(_Z7computefiffffffffffffffff) ;  /* 0xffffffe40e707950 */ /* 0x001fea0003c3ffff */
.L_x_27:
[----:B------:R-:W-:-:S00]  /*1a40*/  BRA `(.L_x_27) ;  /* 0xfffffffc00fc7947 */ /* 0x000fc0000383ffff */
[----:B------:R-:W-:-:S00]  /*1a50*/  NOP ;  /* 0x0000000000007918 */ /* 0x000fc00000000000 */
        /* <DEDUP_REMOVED lines=10> */
.L_x_28:


//--------------------- .nv.global.init           --------------------------
	.section	.nv.global.init,"aw",@progbits
.nv.global.init:
	.type		$str,@object
	.size		$str,(.L_0 - $str)
$str:
        /*0000*/ 	.byte	0x25, 0x2e, 0x31, 0x37, 0x67, 0x0a, 0x00
.L_0:


//--------------------- .nv.shared.reserved.0     --------------------------
	.section	.nv.shared.reserved.0,"aw",@nobits
	.weak		__nv_reservedSMEM_offset_0_alias
	.size		__nv_reservedSMEM_offset_0_alias, 0, 64
	.other		__nv_reservedSMEM_offset_0_alias,@"STO_CUDA_RESERVED_SHARED STV_DEFAULT"
__nv_reservedSMEM_offset_0_alias:
	.zero		0
	.zero		64


//--------------------- .nv.constant0._Z7computefiffffffffffffffff --------------------------
	.section	.nv.constant0._Z7computefiffffffffffffffff,"a",@progbits
	.sectionflags	@""
	.align	4
.nv.constant0._Z7computefiffffffffffffffff:
	.zero		968


//--------------------- SYMBOLS --------------------------

	.type		.nv.reservedSmem.offset0,@object
	.size		.nv.reservedSmem.offset0,0x4
	.type		vprintf,@function
